//
// Generated by NVIDIA NVVM Compiler
//
// Compiler Build ID: CL-36424714
// Cuda compilation tools, release 13.0, V13.0.88
// Based on NVVM 20.0.0
//

.version 9.0
.target sm_100
.address_size 64

	// .globl	_Z12helloFromGPUv
.extern .func  (.param .b32 func_retval0) vprintf
(
	.param .b64 vprintf_param_0,
	.param .b64 vprintf_param_1
)
;
.global .align 1 .b8 $str[17] = {72, 101, 108, 108, 111, 32, 102, 114, 111, 109, 32, 103, 112, 117, 32, 10};
.global .align 1 .b8 $str$1[24] = {73, 110, 32, 67, 72, 69, 67, 75, 32, 10, 32, 111, 114, 100, 101, 114, 32, 61, 32, 37, 105, 32, 10};
.global .align 1 .b8 $str$2[17] = {120, 95, 99, 101, 110, 116, 101, 114, 32, 61, 32, 32, 37, 100, 32, 10};
.global .align 1 .b8 $str$3[18] = {120, 95, 99, 101, 110, 116, 101, 114, 32, 61, 32, 32, 37, 108, 102, 32, 10};
.global .align 1 .b8 $str$4[18] = {121, 95, 99, 101, 110, 116, 101, 114, 32, 61, 32, 32, 37, 108, 102, 32, 10};
.global .align 1 .b8 $str$5[29] = {49, 32, 111, 114, 100, 101, 114, 32, 61, 37, 105, 44, 32, 32, 105, 110, 100, 95, 112, 99, 102, 32, 61, 32, 37, 100, 32, 10};
.global .align 1 .b8 $str$6[29] = {50, 32, 111, 114, 100, 101, 114, 32, 61, 37, 105, 44, 32, 32, 105, 110, 100, 95, 112, 99, 102, 32, 61, 32, 37, 100, 32, 10};
.global .align 1 .b8 $str$7[29] = {51, 32, 111, 114, 100, 101, 114, 32, 61, 37, 105, 44, 32, 32, 105, 110, 100, 95, 112, 99, 102, 32, 61, 32, 37, 100, 32, 10};
.global .align 1 .b8 $str$8[29] = {52, 32, 111, 114, 100, 101, 114, 32, 61, 37, 105, 44, 32, 32, 105, 110, 100, 95, 112, 99, 102, 32, 61, 32, 37, 100, 32, 10};
.global .align 1 .b8 $str$9[29] = {53, 32, 111, 114, 100, 101, 114, 32, 61, 37, 105, 44, 32, 32, 105, 110, 100, 95, 112, 99, 102, 32, 61, 32, 37, 100, 32, 10};
.global .align 1 .b8 $str$10[29] = {54, 32, 111, 114, 100, 101, 114, 32, 61, 37, 105, 44, 32, 32, 105, 110, 100, 95, 112, 99, 102, 32, 61, 32, 37, 100, 32, 10};
.global .align 1 .b8 $str$11[29] = {55, 32, 111, 114, 100, 101, 114, 32, 61, 37, 105, 44, 32, 32, 105, 110, 100, 95, 112, 99, 102, 32, 61, 32, 37, 100, 32, 10};
.global .align 1 .b8 $str$12[29] = {56, 32, 111, 114, 100, 101, 114, 32, 61, 37, 105, 44, 32, 32, 105, 110, 100, 95, 112, 99, 102, 32, 61, 32, 37, 100, 32, 10};
.global .align 1 .b8 $str$13[29] = {57, 32, 111, 114, 100, 101, 114, 32, 61, 37, 105, 44, 32, 32, 105, 110, 100, 95, 112, 99, 102, 32, 61, 32, 37, 100, 32, 10};

.visible .entry _Z12helloFromGPUv()
{
	.reg .b32 	%r<3>;
	.reg .b64 	%rd<3>;

	mov.u64 	%rd1, $str;
	cvta.global.u64 	%rd2, %rd1;
	{ // callseq 0, 0
	.param .b64 param0;
	st.param.b64 	[param0], %rd2;
	.param .b64 param1;
	st.param.b64 	[param1], 0;
	.param .b32 retval0;
	call.uni (retval0), 
	vprintf, 
	(
	param0, 
	param1
	);
	ld.param.b32 	%r1, [retval0];
	} // callseq 0
	ret;

}
	// .globl	returnOrderNeighboris
.visible .entry returnOrderNeighboris(
	.param .u64 .ptr .align 1 returnOrderNeighboris_param_0,
	.param .u64 .ptr .align 1 returnOrderNeighboris_param_1,
	.param .u32 returnOrderNeighboris_param_2,
	.param .u32 returnOrderNeighboris_param_3,
	.param .u32 returnOrderNeighboris_param_4,
	.param .u64 .ptr .align 1 returnOrderNeighboris_param_5
)
{
	.reg .pred 	%p<39>;
	.reg .b32 	%r<140>;
	.reg .b64 	%rd<46>;
	.reg .b64 	%fd<9>;

	ld.param.u64 	%rd12, [returnOrderNeighboris_param_0];
	ld.param.u64 	%rd13, [returnOrderNeighboris_param_1];
	ld.param.u32 	%r66, [returnOrderNeighboris_param_2];
	ld.param.u32 	%r67, [returnOrderNeighboris_param_3];
	ld.param.u32 	%r68, [returnOrderNeighboris_param_4];
	cvta.to.global.u64 	%rd1, %rd13;
	cvta.to.global.u64 	%rd2, %rd12;
	mov.u32 	%r69, %tid.x;
	mov.u32 	%r70, %ctaid.x;
	mov.u32 	%r71, %ntid.x;
	mov.u32 	%r72, %tid.y;
	mov.u32 	%r73, %ctaid.y;
	mov.u32 	%r74, %ntid.y;
	mad.lo.s32 	%r75, %r73, %r74, %r72;
	mov.u32 	%r76, %nctaid.x;
	mad.lo.s32 	%r77, %r75, %r76, %r70;
	mad.lo.s32 	%r1, %r77, %r71, %r69;
	mul.lo.s32 	%r2, %r68, %r66;
	mul.lo.s32 	%r3, %r2, %r1;
	setp.lt.s32 	%p2, %r66, 2;
	@%p2 bra 	$L__BB1_39;
	add.s32 	%r4, %r1, 1;
	cvt.rn.f64.s32 	%fd1, %r67;
	mul.lo.s32 	%r5, %r1, %r66;
	mov.b32 	%r109, 1;
	mul.wide.s32 	%rd15, %r68, 4;
$L__BB1_2:
	add.s32 	%r79, %r109, -1;
	mad.lo.s32 	%r7, %r79, %r68, %r3;
	mul.wide.s32 	%rd14, %r7, 4;
	add.s64 	%rd3, %rd2, %rd14;
	ld.global.u32 	%r110, [%rd3];
	setp.eq.s32 	%p3, %r110, 0;
	mov.f64 	%fd8, 0d0000000000000000;
	@%p3 bra 	$L__BB1_38;
	add.s64 	%rd4, %rd3, %rd15;
	setp.gt.u32 	%p4, %r109, 1;
	@%p4 bra 	$L__BB1_8;
	add.s64 	%rd5, %rd3, 4;
	mov.b32 	%r127, 0;
	mov.u32 	%r125, %r127;
$L__BB1_5:
	add.s32 	%r81, %r110, -1;
	mul.lo.s32 	%r82, %r2, %r81;
	mul.wide.s32 	%rd18, %r82, 4;
	add.s64 	%rd8, %rd1, %rd18;
	ld.global.u32 	%r129, [%rd8];
	setp.eq.s32 	%p5, %r129, 0;
	@%p5 bra 	$L__BB1_36;
	mov.b32 	%r130, 0;
$L__BB1_7:
	ld.global.u32 	%r132, [%rd3];
	setp.eq.s32 	%p6, %r132, 0;
	mov.b32 	%r84, 0;
	mov.u64 	%rd45, %rd5;
	mov.u32 	%r133, %r84;
	@%p6 bra 	$L__BB1_29;
	bra.uni 	$L__BB1_28;
$L__BB1_8:
	add.s32 	%r93, %r109, -2;
	mad.lo.s32 	%r94, %r93, %r68, %r3;
	mul.wide.s32 	%rd27, %r94, 4;
	add.s64 	%rd6, %rd2, %rd27;
	mov.b32 	%r111, 0;
	mov.u32 	%r125, %r111;
$L__BB1_9:
	add.s32 	%r95, %r110, -1;
	mul.lo.s32 	%r96, %r2, %r95;
	mul.wide.s32 	%rd28, %r96, 4;
	add.s64 	%rd7, %rd1, %rd28;
	ld.global.u32 	%r114, [%rd7];
	setp.eq.s32 	%p17, %r114, 0;
	@%p17 bra 	$L__BB1_26;
	mov.b32 	%r115, 0;
$L__BB1_11:
	ld.global.u32 	%r117, [%rd3];
	setp.eq.s32 	%p18, %r117, 0;
	mov.b32 	%r119, 0;
	@%p18 bra 	$L__BB1_15;
	mov.b32 	%r118, 0;
$L__BB1_13:
	setp.eq.s32 	%p19, %r114, %r117;
	mov.b32 	%r119, 1;
	@%p19 bra 	$L__BB1_15;
	add.s32 	%r118, %r118, 1;
	mul.wide.u32 	%rd29, %r118, 4;
	add.s64 	%rd30, %rd3, %rd29;
	ld.global.u32 	%r117, [%rd30];
	setp.ne.s32 	%p20, %r117, 0;
	mov.b32 	%r119, 0;
	@%p20 bra 	$L__BB1_13;
$L__BB1_15:
	ld.global.u32 	%r120, [%rd4];
	setp.eq.s32 	%p21, %r120, 0;
	mov.b32 	%r122, 0;
	@%p21 bra 	$L__BB1_19;
	mov.b32 	%r121, 0;
$L__BB1_17:
	setp.eq.s32 	%p22, %r114, %r120;
	mov.b32 	%r122, 1;
	@%p22 bra 	$L__BB1_19;
	add.s32 	%r121, %r121, 1;
	mul.wide.u32 	%rd31, %r121, 4;
	add.s64 	%rd32, %rd4, %rd31;
	ld.global.u32 	%r120, [%rd32];
	setp.ne.s32 	%p23, %r120, 0;
	mov.b32 	%r122, 0;
	@%p23 bra 	$L__BB1_17;
$L__BB1_19:
	ld.global.u32 	%r123, [%rd6];
	setp.eq.s32 	%p25, %r123, 0;
	mov.pred 	%p24, -1;
	mov.pred 	%p38, %p24;
	@%p25 bra 	$L__BB1_23;
	mov.b32 	%r124, 0;
$L__BB1_21:
	setp.eq.s32 	%p27, %r114, %r123;
	mov.pred 	%p38, 0;
	@%p27 bra 	$L__BB1_23;
	add.s32 	%r124, %r124, 1;
	mul.wide.u32 	%rd33, %r124, 4;
	add.s64 	%rd34, %rd6, %rd33;
	ld.global.u32 	%r123, [%rd34];
	setp.ne.s32 	%p29, %r123, 0;
	mov.pred 	%p38, %p24;
	@%p29 bra 	$L__BB1_21;
$L__BB1_23:
	setp.ne.s32 	%p30, %r114, %r4;
	or.b32  	%r107, %r122, %r119;
	setp.eq.s32 	%p31, %r107, 0;
	and.pred  	%p32, %p31, %p30;
	and.pred  	%p33, %p32, %p38;
	not.pred 	%p34, %p33;
	@%p34 bra 	$L__BB1_25;
	mul.wide.s32 	%rd35, %r125, 4;
	add.s64 	%rd36, %rd4, %rd35;
	st.global.u32 	[%rd36], %r114;
	add.s32 	%r125, %r125, 1;
$L__BB1_25:
	add.s32 	%r38, %r115, 1;
	mul.wide.u32 	%rd37, %r115, 4;
	add.s64 	%rd38, %rd7, %rd37;
	ld.global.u32 	%r114, [%rd38+4];
	setp.eq.s32 	%p35, %r114, 0;
	mov.u32 	%r115, %r38;
	@%p35 bra 	$L__BB1_26;
	bra.uni 	$L__BB1_11;
$L__BB1_26:
	add.s32 	%r111, %r111, 1;
	mul.wide.u32 	%rd39, %r111, 4;
	add.s64 	%rd40, %rd3, %rd39;
	ld.global.u32 	%r110, [%rd40];
	setp.eq.s32 	%p36, %r110, 0;
	@%p36 bra 	$L__BB1_37;
	bra.uni 	$L__BB1_9;
$L__BB1_27:
	ld.global.u32 	%r132, [%rd45];
	setp.eq.s32 	%p8, %r132, 0;
	add.s64 	%rd45, %rd45, 4;
	mov.u32 	%r133, %r84;
	@%p8 bra 	$L__BB1_29;
$L__BB1_28:
	setp.ne.s32 	%p7, %r129, %r132;
	mov.b32 	%r133, 1;
	@%p7 bra 	$L__BB1_27;
$L__BB1_29:
	ld.global.u32 	%r134, [%rd4];
	setp.eq.s32 	%p9, %r134, 0;
	mov.b32 	%r136, 0;
	@%p9 bra 	$L__BB1_33;
	mov.b32 	%r135, 0;
	bra.uni 	$L__BB1_32;
$L__BB1_31:
	add.s32 	%r135, %r135, 1;
	mul.wide.u32 	%rd19, %r135, 4;
	add.s64 	%rd20, %rd4, %rd19;
	ld.global.u32 	%r134, [%rd20];
	setp.eq.s32 	%p11, %r134, 0;
	mov.b32 	%r136, 0;
	@%p11 bra 	$L__BB1_33;
$L__BB1_32:
	setp.ne.s32 	%p10, %r129, %r134;
	mov.b32 	%r136, 1;
	@%p10 bra 	$L__BB1_31;
$L__BB1_33:
	setp.eq.s32 	%p12, %r129, %r4;
	or.b32  	%r91, %r136, %r133;
	setp.ne.s32 	%p13, %r91, 0;
	or.pred  	%p14, %p13, %p12;
	@%p14 bra 	$L__BB1_35;
	mul.wide.s32 	%rd21, %r125, 4;
	add.s64 	%rd22, %rd4, %rd21;
	st.global.u32 	[%rd22], %r129;
	add.s32 	%r125, %r125, 1;
$L__BB1_35:
	add.s32 	%r59, %r130, 1;
	mul.wide.u32 	%rd23, %r130, 4;
	add.s64 	%rd24, %rd8, %rd23;
	ld.global.u32 	%r129, [%rd24+4];
	setp.ne.s32 	%p15, %r129, 0;
	mov.u32 	%r130, %r59;
	@%p15 bra 	$L__BB1_7;
$L__BB1_36:
	add.s32 	%r127, %r127, 1;
	mul.wide.u32 	%rd25, %r127, 4;
	add.s64 	%rd26, %rd3, %rd25;
	ld.global.u32 	%r110, [%rd26];
	setp.ne.s32 	%p16, %r110, 0;
	@%p16 bra 	$L__BB1_5;
$L__BB1_37:
	cvt.rn.f64.s32 	%fd8, %r125;
$L__BB1_38:
	ld.param.u64 	%rd44, [returnOrderNeighboris_param_5];
	div.rn.f64 	%fd5, %fd8, %fd1;
	add.s32 	%r108, %r109, %r5;
	cvta.to.global.u64 	%rd41, %rd44;
	mul.wide.s32 	%rd42, %r108, 8;
	add.s64 	%rd43, %rd41, %rd42;
	ld.global.f64 	%fd6, [%rd43];
	add.f64 	%fd7, %fd5, %fd6;
	st.global.f64 	[%rd43], %fd7;
	add.s32 	%r109, %r109, 1;
	setp.ne.s32 	%p37, %r109, %r66;
	@%p37 bra 	$L__BB1_2;
$L__BB1_39:
	ret;

}
	// .globl	check_data
.visible .entry check_data(
	.param .u64 .ptr .align 1 check_data_param_0,
	.param .u64 .ptr .align 1 check_data_param_1
)
{
	.local .align 8 .b8 	__local_depot2[8];
	.reg .b64 	%SP;
	.reg .b64 	%SPL;
	.reg .b32 	%r<46>;
	.reg .b64 	%rd<15>;
	.reg .b64 	%fd<22>;

	mov.u64 	%SPL, __local_depot2;
	cvta.local.u64 	%SP, %SPL;
	ld.param.u64 	%rd1, [check_data_param_0];
	ld.param.u64 	%rd2, [check_data_param_1];
	cvta.to.global.u64 	%rd3, %rd1;
	add.u64 	%rd4, %SP, 0;
	add.u64 	%rd5, %SPL, 0;
	mov.u32 	%r1, %tid.x;
	st.local.u32 	[%rd5], %r1;
	mov.u64 	%rd6, $str$1;
	cvta.global.u64 	%rd7, %rd6;
	{ // callseq 1, 0
	.param .b64 param0;
	st.param.b64 	[param0], %rd7;
	.param .b64 param1;
	st.param.b64 	[param1], %rd4;
	.param .b32 retval0;
	call.uni (retval0), 
	vprintf, 
	(
	param0, 
	param1
	);
	ld.param.b32 	%r2, [retval0];
	} // callseq 1
	ld.global.f64 	%fd1, [%rd3+8];
	st.local.f64 	[%rd5], %fd1;
	mov.u64 	%rd8, $str$2;
	cvta.global.u64 	%rd9, %rd8;
	{ // callseq 2, 0
	.param .b64 param0;
	st.param.b64 	[param0], %rd9;
	.param .b64 param1;
	st.param.b64 	[param1], %rd4;
	.param .b32 retval0;
	call.uni (retval0), 
	vprintf, 
	(
	param0, 
	param1
	);
	ld.param.b32 	%r4, [retval0];
	} // callseq 2
	cvta.to.global.u64 	%rd10, %rd2;
	ld.global.f64 	%fd2, [%rd3];
	st.local.f64 	[%rd5], %fd2;
	mov.u64 	%rd11, $str$3;
	cvta.global.u64 	%rd12, %rd11;
	{ // callseq 3, 0
	.param .b64 param0;
	st.param.b64 	[param0], %rd12;
	.param .b64 param1;
	st.param.b64 	[param1], %rd4;
	.param .b32 retval0;
	call.uni (retval0), 
	vprintf, 
	(
	param0, 
	param1
	);
	ld.param.b32 	%r6, [retval0];
	} // callseq 3
	ld.global.f64 	%fd3, [%rd10];
	st.local.f64 	[%rd5], %fd3;
	mov.u64 	%rd13, $str$4;
	cvta.global.u64 	%rd14, %rd13;
	{ // callseq 4, 0
	.param .b64 param0;
	st.param.b64 	[param0], %rd14;
	.param .b64 param1;
	st.param.b64 	[param1], %rd4;
	.param .b32 retval0;
	call.uni (retval0), 
	vprintf, 
	(
	param0, 
	param1
	);
	ld.param.b32 	%r8, [retval0];
	} // callseq 4
	ld.global.f64 	%fd4, [%rd3+8];
	st.local.f64 	[%rd5], %fd4;
	{ // callseq 5, 0
	.param .b64 param0;
	st.param.b64 	[param0], %rd12;
	.param .b64 param1;
	st.param.b64 	[param1], %rd4;
	.param .b32 retval0;
	call.uni (retval0), 
	vprintf, 
	(
	param0, 
	param1
	);
	ld.param.b32 	%r10, [retval0];
	} // callseq 5
	ld.global.f64 	%fd5, [%rd10+8];
	st.local.f64 	[%rd5], %fd5;
	{ // callseq 6, 0
	.param .b64 param0;
	st.param.b64 	[param0], %rd14;
	.param .b64 param1;
	st.param.b64 	[param1], %rd4;
	.param .b32 retval0;
	call.uni (retval0), 
	vprintf, 
	(
	param0, 
	param1
	);
	ld.param.b32 	%r12, [retval0];
	} // callseq 6
	ld.global.f64 	%fd6, [%rd3+16];
	st.local.f64 	[%rd5], %fd6;
	{ // callseq 7, 0
	.param .b64 param0;
	st.param.b64 	[param0], %rd12;
	.param .b64 param1;
	st.param.b64 	[param1], %rd4;
	.param .b32 retval0;
	call.uni (retval0), 
	vprintf, 
	(
	param0, 
	param1
	);
	ld.param.b32 	%r14, [retval0];
	} // callseq 7
	ld.global.f64 	%fd7, [%rd10+16];
	st.local.f64 	[%rd5], %fd7;
	{ // callseq 8, 0
	.param .b64 param0;
	st.param.b64 	[param0], %rd14;
	.param .b64 param1;
	st.param.b64 	[param1], %rd4;
	.param .b32 retval0;
	call.uni (retval0), 
	vprintf, 
	(
	param0, 
	param1
	);
	ld.param.b32 	%r16, [retval0];
	} // callseq 8
	ld.global.f64 	%fd8, [%rd3+24];
	st.local.f64 	[%rd5], %fd8;
	{ // callseq 9, 0
	.param .b64 param0;
	st.param.b64 	[param0], %rd12;
	.param .b64 param1;
	st.param.b64 	[param1], %rd4;
	.param .b32 retval0;
	call.uni (retval0), 
	vprintf, 
	(
	param0, 
	param1
	);
	ld.param.b32 	%r18, [retval0];
	} // callseq 9
	ld.global.f64 	%fd9, [%rd10+24];
	st.local.f64 	[%rd5], %fd9;
	{ // callseq 10, 0
	.param .b64 param0;
	st.param.b64 	[param0], %rd14;
	.param .b64 param1;
	st.param.b64 	[param1], %rd4;
	.param .b32 retval0;
	call.uni (retval0), 
	vprintf, 
	(
	param0, 
	param1
	);
	ld.param.b32 	%r20, [retval0];
	} // callseq 10
	ld.global.f64 	%fd10, [%rd3+32];
	st.local.f64 	[%rd5], %fd10;
	{ // callseq 11, 0
	.param .b64 param0;
	st.param.b64 	[param0], %rd12;
	.param .b64 param1;
	st.param.b64 	[param1], %rd4;
	.param .b32 retval0;
	call.uni (retval0), 
	vprintf, 
	(
	param0, 
	param1
	);
	ld.param.b32 	%r22, [retval0];
	} // callseq 11
	ld.global.f64 	%fd11, [%rd10+32];
	st.local.f64 	[%rd5], %fd11;
	{ // callseq 12, 0
	.param .b64 param0;
	st.param.b64 	[param0], %rd14;
	.param .b64 param1;
	st.param.b64 	[param1], %rd4;
	.param .b32 retval0;
	call.uni (retval0), 
	vprintf, 
	(
	param0, 
	param1
	);
	ld.param.b32 	%r24, [retval0];
	} // callseq 12
	ld.global.f64 	%fd12, [%rd3+40];
	st.local.f64 	[%rd5], %fd12;
	{ // callseq 13, 0
	.param .b64 param0;
	st.param.b64 	[param0], %rd12;
	.param .b64 param1;
	st.param.b64 	[param1], %rd4;
	.param .b32 retval0;
	call.uni (retval0), 
	vprintf, 
	(
	param0, 
	param1
	);
	ld.param.b32 	%r26, [retval0];
	} // callseq 13
	ld.global.f64 	%fd13, [%rd10+40];
	st.local.f64 	[%rd5], %fd13;
	{ // callseq 14, 0
	.param .b64 param0;
	st.param.b64 	[param0], %rd14;
	.param .b64 param1;
	st.param.b64 	[param1], %rd4;
	.param .b32 retval0;
	call.uni (retval0), 
	vprintf, 
	(
	param0, 
	param1
	);
	ld.param.b32 	%r28, [retval0];
	} // callseq 14
	ld.global.f64 	%fd14, [%rd3+48];
	st.local.f64 	[%rd5], %fd14;
	{ // callseq 15, 0
	.param .b64 param0;
	st.param.b64 	[param0], %rd12;
	.param .b64 param1;
	st.param.b64 	[param1], %rd4;
	.param .b32 retval0;
	call.uni (retval0), 
	vprintf, 
	(
	param0, 
	param1
	);
	ld.param.b32 	%r30, [retval0];
	} // callseq 15
	ld.global.f64 	%fd15, [%rd10+48];
	st.local.f64 	[%rd5], %fd15;
	{ // callseq 16, 0
	.param .b64 param0;
	st.param.b64 	[param0], %rd14;
	.param .b64 param1;
	st.param.b64 	[param1], %rd4;
	.param .b32 retval0;
	call.uni (retval0), 
	vprintf, 
	(
	param0, 
	param1
	);
	ld.param.b32 	%r32, [retval0];
	} // callseq 16
	ld.global.f64 	%fd16, [%rd3+56];
	st.local.f64 	[%rd5], %fd16;
	{ // callseq 17, 0
	.param .b64 param0;
	st.param.b64 	[param0], %rd12;
	.param .b64 param1;
	st.param.b64 	[param1], %rd4;
	.param .b32 retval0;
	call.uni (retval0), 
	vprintf, 
	(
	param0, 
	param1
	);
	ld.param.b32 	%r34, [retval0];
	} // callseq 17
	ld.global.f64 	%fd17, [%rd10+56];
	st.local.f64 	[%rd5], %fd17;
	{ // callseq 18, 0
	.param .b64 param0;
	st.param.b64 	[param0], %rd14;
	.param .b64 param1;
	st.param.b64 	[param1], %rd4;
	.param .b32 retval0;
	call.uni (retval0), 
	vprintf, 
	(
	param0, 
	param1
	);
	ld.param.b32 	%r36, [retval0];
	} // callseq 18
	ld.global.f64 	%fd18, [%rd3+64];
	st.local.f64 	[%rd5], %fd18;
	{ // callseq 19, 0
	.param .b64 param0;
	st.param.b64 	[param0], %rd12;
	.param .b64 param1;
	st.param.b64 	[param1], %rd4;
	.param .b32 retval0;
	call.uni (retval0), 
	vprintf, 
	(
	param0, 
	param1
	);
	ld.param.b32 	%r38, [retval0];
	} // callseq 19
	ld.global.f64 	%fd19, [%rd10+64];
	st.local.f64 	[%rd5], %fd19;
	{ // callseq 20, 0
	.param .b64 param0;
	st.param.b64 	[param0], %rd14;
	.param .b64 param1;
	st.param.b64 	[param1], %rd4;
	.param .b32 retval0;
	call.uni (retval0), 
	vprintf, 
	(
	param0, 
	param1
	);
	ld.param.b32 	%r40, [retval0];
	} // callseq 20
	ld.global.f64 	%fd20, [%rd3+72];
	st.local.f64 	[%rd5], %fd20;
	{ // callseq 21, 0
	.param .b64 param0;
	st.param.b64 	[param0], %rd12;
	.param .b64 param1;
	st.param.b64 	[param1], %rd4;
	.param .b32 retval0;
	call.uni (retval0), 
	vprintf, 
	(
	param0, 
	param1
	);
	ld.param.b32 	%r42, [retval0];
	} // callseq 21
	ld.global.f64 	%fd21, [%rd10+72];
	st.local.f64 	[%rd5], %fd21;
	{ // callseq 22, 0
	.param .b64 param0;
	st.param.b64 	[param0], %rd14;
	.param .b64 param1;
	st.param.b64 	[param1], %rd4;
	.param .b32 retval0;
	call.uni (retval0), 
	vprintf, 
	(
	param0, 
	param1
	);
	ld.param.b32 	%r44, [retval0];
	} // callseq 22
	ret;

}
	// .globl	calc_distance
.visible .entry calc_distance(
	.param .u64 .ptr .align 1 calc_distance_param_0,
	.param .u64 .ptr .align 1 calc_distance_param_1,
	.param .u64 .ptr .align 1 calc_distance_param_2,
	.param .u64 .ptr .align 1 calc_distance_param_3,
	.param .f64 calc_distance_param_4,
	.param .f64 calc_distance_param_5,
	.param .f64 calc_distance_param_6,
	.param .f64 calc_distance_param_7,
	.param .f64 calc_distance_param_8,
	.param .u32 calc_distance_param_9,
	.param .u32 calc_distance_param_10,
	.param .u32 calc_distance_param_11,
	.param .u32 calc_distance_param_12,
	.param .u32 calc_distance_param_13,
	.param .u32 calc_distance_param_14
)
{
	.local .align 8 .b8 	__local_depot3[8];
	.reg .b64 	%SP;
	.reg .b64 	%SPL;
	.reg .pred 	%p<66>;
	.reg .b32 	%r<101>;
	.reg .b64 	%rd<100>;
	.reg .b64 	%fd<186>;

	mov.u64 	%SPL, __local_depot3;
	cvta.local.u64 	%SP, %SPL;
	ld.param.u64 	%rd7, [calc_distance_param_0];
	ld.param.f64 	%fd23, [calc_distance_param_4];
	ld.param.f64 	%fd24, [calc_distance_param_5];
	ld.param.f64 	%fd25, [calc_distance_param_6];
	ld.param.f64 	%fd26, [calc_distance_param_7];
	ld.param.f64 	%fd27, [calc_distance_param_8];
	ld.param.u32 	%r21, [calc_distance_param_9];
	ld.param.u32 	%r24, [calc_distance_param_10];
	ld.param.u32 	%r25, [calc_distance_param_13];
	ld.param.u32 	%r26, [calc_distance_param_14];
	cvta.to.global.u64 	%rd1, %rd7;
	add.u64 	%rd2, %SPL, 0;
	mov.u32 	%r1, %ctaid.x;
	shl.b32 	%r27, %r24, 2;
	cvt.rn.f64.s32 	%fd28, %r27;
	mul.f64 	%fd29, %fd28, 0d400921FB54442D18;
	mul.f64 	%fd1, %fd27, %fd29;
	mul.lo.s32 	%r28, %r26, %r24;
	div.s32 	%r98, %r28, %r25;
	add.s32 	%r29, %r28, %r24;
	div.s32 	%r3, %r29, %r25;
	setp.ge.s32 	%p3, %r98, %r3;
	@%p3 bra 	$L__BB3_61;
	sub.f64 	%fd30, %fd24, %fd23;
	div.rn.f64 	%fd2, %fd30, 0d4000CCCCCCCCCCCD;
	sub.f64 	%fd31, %fd26, %fd25;
	div.rn.f64 	%fd3, %fd31, 0d4000CCCCCCCCCCCD;
	mul.lo.s32 	%r4, %r21, %r1;
	mov.f64 	%fd32, 0d4014000000000000;
	div.rn.f64 	%fd4, %fd32, %fd27;
	mov.f64 	%fd33, 0d3FC999999999999A;
	div.rn.f64 	%fd5, %fd33, %fd27;
$L__BB3_2:
	ld.param.u32 	%r97, [calc_distance_param_12];
	ld.param.u32 	%r96, [calc_distance_param_11];
	ld.param.u64 	%rd98, [calc_distance_param_3];
	ld.param.u64 	%rd96, [calc_distance_param_2];
	ld.param.u64 	%rd95, [calc_distance_param_1];
	cvta.to.global.u64 	%rd9, %rd96;
	mul.wide.s32 	%rd10, %r98, 8;
	add.s64 	%rd11, %rd9, %rd10;
	ld.global.f64 	%fd6, [%rd11];
	cvta.to.global.u64 	%rd12, %rd98;
	add.s64 	%rd13, %rd12, %rd10;
	ld.global.f64 	%fd7, [%rd13];
	add.f64 	%fd8, %fd2, %fd6;
	sub.f64 	%fd9, %fd6, %fd2;
	add.f64 	%fd10, %fd3, %fd7;
	mad.lo.s32 	%r30, %r98, %r97, %r1;
	mul.lo.s32 	%r31, %r30, %r96;
	cvta.to.global.u64 	%rd14, %rd95;
	mul.wide.s32 	%rd15, %r31, 4;
	add.s64 	%rd3, %rd14, %rd15;
	ld.global.u32 	%r99, [%rd3];
	setp.eq.s32 	%p4, %r99, 0;
	@%p4 bra 	$L__BB3_60;
	sub.f64 	%fd11, %fd24, %fd6;
	mov.b32 	%r100, 0;
$L__BB3_4:
	ld.param.u64 	%rd99, [calc_distance_param_3];
	ld.param.u64 	%rd97, [calc_distance_param_2];
	cvta.to.global.u64 	%rd16, %rd97;
	mul.wide.s32 	%rd17, %r99, 8;
	add.s64 	%rd18, %rd16, %rd17;
	ld.global.f64 	%fd12, [%rd18+-8];
	cvta.to.global.u64 	%rd19, %rd99;
	add.s64 	%rd20, %rd19, %rd17;
	ld.global.f64 	%fd13, [%rd20+-8];
	setp.gt.f64 	%p5, %fd12, %fd9;
	setp.lt.f64 	%p6, %fd12, %fd8;
	and.pred  	%p1, %p5, %p6;
	not.pred 	%p7, %p1;
	@%p7 bra 	$L__BB3_11;
	sub.f64 	%fd34, %fd7, %fd3;
	setp.leu.f64 	%p8, %fd13, %fd34;
	setp.geu.f64 	%p9, %fd13, %fd10;
	or.pred  	%p10, %p8, %p9;
	@%p10 bra 	$L__BB3_11;
	setp.ne.s32 	%p61, %r1, 0;
	sub.f64 	%fd171, %fd6, %fd12;
	sub.f64 	%fd172, %fd7, %fd13;
	mul.f64 	%fd173, %fd172, %fd172;
	fma.rn.f64 	%fd174, %fd171, %fd171, %fd173;
	sqrt.rn.f64 	%fd175, %fd174;
	div.rn.f64 	%fd176, %fd175, %fd27;
	mov.f64 	%fd177, 0d3FE0000000000000;
	copysign.f64 	%fd178, %fd176, %fd177;
	add.rz.f64 	%fd179, %fd176, %fd178;
	cvt.rzi.f64.f64 	%fd180, %fd179;
	cvt.rzi.s32.f64 	%r9, %fd180;
	cvt.rn.f64.s32 	%fd14, %r9;
	mul.f64 	%fd181, %fd27, %fd14;
	mul.f64 	%fd182, %fd1, %fd181;
	rcp.rn.f64 	%fd183, %fd182;
	add.s32 	%r89, %r9, %r4;
	mul.wide.s32 	%rd85, %r89, 8;
	add.s64 	%rd86, %rd1, %rd85;
	ld.global.f64 	%fd184, [%rd86];
	add.f64 	%fd185, %fd183, %fd184;
	st.global.f64 	[%rd86], %fd185;
	@%p61 bra 	$L__BB3_59;
	setp.geu.f64 	%p62, %fd4, %fd14;
	@%p62 bra 	$L__BB3_9;
	mov.b32 	%r90, 0;
	st.local.v2.u32 	[%rd2], {%r90, %r9};
	mov.u64 	%rd87, $str$5;
	cvta.global.u64 	%rd88, %rd87;
	add.u64 	%rd89, %SP, 0;
	{ // callseq 39, 0
	.param .b64 param0;
	st.param.b64 	[param0], %rd88;
	.param .b64 param1;
	st.param.b64 	[param1], %rd89;
	.param .b32 retval0;
	call.uni (retval0), 
	vprintf, 
	(
	param0, 
	param1
	);
	ld.param.b32 	%r91, [retval0];
	} // callseq 39
$L__BB3_9:
	setp.leu.f64 	%p63, %fd5, %fd14;
	@%p63 bra 	$L__BB3_59;
	mov.b32 	%r93, 0;
	st.local.v2.u32 	[%rd2], {%r93, %r9};
	mov.u64 	%rd90, $str$5;
	cvta.global.u64 	%rd91, %rd90;
	add.u64 	%rd92, %SP, 0;
	{ // callseq 40, 0
	.param .b64 param0;
	st.param.b64 	[param0], %rd91;
	.param .b64 param1;
	st.param.b64 	[param1], %rd92;
	.param .b32 retval0;
	call.uni (retval0), 
	vprintf, 
	(
	param0, 
	param1
	);
	ld.param.b32 	%r94, [retval0];
	} // callseq 40
	bra.uni 	$L__BB3_59;
$L__BB3_11:
	setp.leu.f64 	%p11, %fd13, %fd10;
	or.pred  	%p13, %p7, %p11;
	@%p13 bra 	$L__BB3_17;
	setp.ne.s32 	%p58, %r1, 0;
	sub.f64 	%fd155, %fd6, %fd12;
	sub.f64 	%fd156, %fd26, %fd13;
	add.f64 	%fd157, %fd7, %fd156;
	mul.f64 	%fd158, %fd157, %fd157;
	fma.rn.f64 	%fd159, %fd155, %fd155, %fd158;
	sqrt.rn.f64 	%fd160, %fd159;
	div.rn.f64 	%fd161, %fd160, %fd27;
	mov.f64 	%fd162, 0d3FE0000000000000;
	copysign.f64 	%fd163, %fd161, %fd162;
	add.rz.f64 	%fd164, %fd161, %fd163;
	cvt.rzi.f64.f64 	%fd165, %fd164;
	cvt.rzi.s32.f64 	%r10, %fd165;
	cvt.rn.f64.s32 	%fd15, %r10;
	mul.f64 	%fd166, %fd27, %fd15;
	mul.f64 	%fd167, %fd1, %fd166;
	rcp.rn.f64 	%fd168, %fd167;
	add.s32 	%r82, %r10, %r4;
	mul.wide.s32 	%rd77, %r82, 8;
	add.s64 	%rd78, %rd1, %rd77;
	ld.global.f64 	%fd169, [%rd78];
	add.f64 	%fd170, %fd168, %fd169;
	st.global.f64 	[%rd78], %fd170;
	@%p58 bra 	$L__BB3_59;
	setp.geu.f64 	%p59, %fd4, %fd15;
	@%p59 bra 	$L__BB3_15;
	mov.b32 	%r83, 0;
	st.local.v2.u32 	[%rd2], {%r83, %r10};
	mov.u64 	%rd79, $str$6;
	cvta.global.u64 	%rd80, %rd79;
	add.u64 	%rd81, %SP, 0;
	{ // callseq 37, 0
	.param .b64 param0;
	st.param.b64 	[param0], %rd80;
	.param .b64 param1;
	st.param.b64 	[param1], %rd81;
	.param .b32 retval0;
	call.uni (retval0), 
	vprintf, 
	(
	param0, 
	param1
	);
	ld.param.b32 	%r84, [retval0];
	} // callseq 37
$L__BB3_15:
	setp.leu.f64 	%p60, %fd5, %fd15;
	@%p60 bra 	$L__BB3_59;
	mov.b32 	%r86, 0;
	st.local.v2.u32 	[%rd2], {%r86, %r10};
	mov.u64 	%rd82, $str$6;
	cvta.global.u64 	%rd83, %rd82;
	add.u64 	%rd84, %SP, 0;
	{ // callseq 38, 0
	.param .b64 param0;
	st.param.b64 	[param0], %rd83;
	.param .b64 param1;
	st.param.b64 	[param1], %rd84;
	.param .b32 retval0;
	call.uni (retval0), 
	vprintf, 
	(
	param0, 
	param1
	);
	ld.param.b32 	%r87, [retval0];
	} // callseq 38
	bra.uni 	$L__BB3_59;
$L__BB3_17:
	setp.leu.f64 	%p15, %fd12, %fd8;
	or.pred  	%p16, %p15, %p11;
	@%p16 bra 	$L__BB3_23;
	setp.ne.s32 	%p55, %r1, 0;
	sub.f64 	%fd138, %fd24, %fd12;
	add.f64 	%fd139, %fd6, %fd138;
	sub.f64 	%fd140, %fd26, %fd13;
	add.f64 	%fd141, %fd7, %fd140;
	mul.f64 	%fd142, %fd141, %fd141;
	fma.rn.f64 	%fd143, %fd139, %fd139, %fd142;
	sqrt.rn.f64 	%fd144, %fd143;
	div.rn.f64 	%fd145, %fd144, %fd27;
	mov.f64 	%fd146, 0d3FE0000000000000;
	copysign.f64 	%fd147, %fd145, %fd146;
	add.rz.f64 	%fd148, %fd145, %fd147;
	cvt.rzi.f64.f64 	%fd149, %fd148;
	cvt.rzi.s32.f64 	%r11, %fd149;
	cvt.rn.f64.s32 	%fd16, %r11;
	mul.f64 	%fd150, %fd27, %fd16;
	mul.f64 	%fd151, %fd1, %fd150;
	rcp.rn.f64 	%fd152, %fd151;
	add.s32 	%r75, %r11, %r4;
	mul.wide.s32 	%rd69, %r75, 8;
	add.s64 	%rd70, %rd1, %rd69;
	ld.global.f64 	%fd153, [%rd70];
	add.f64 	%fd154, %fd152, %fd153;
	st.global.f64 	[%rd70], %fd154;
	@%p55 bra 	$L__BB3_59;
	setp.geu.f64 	%p56, %fd4, %fd16;
	@%p56 bra 	$L__BB3_21;
	mov.b32 	%r76, 0;
	st.local.v2.u32 	[%rd2], {%r76, %r11};
	mov.u64 	%rd71, $str$7;
	cvta.global.u64 	%rd72, %rd71;
	add.u64 	%rd73, %SP, 0;
	{ // callseq 35, 0
	.param .b64 param0;
	st.param.b64 	[param0], %rd72;
	.param .b64 param1;
	st.param.b64 	[param1], %rd73;
	.param .b32 retval0;
	call.uni (retval0), 
	vprintf, 
	(
	param0, 
	param1
	);
	ld.param.b32 	%r77, [retval0];
	} // callseq 35
$L__BB3_21:
	setp.leu.f64 	%p57, %fd5, %fd16;
	@%p57 bra 	$L__BB3_59;
	mov.b32 	%r79, 0;
	st.local.v2.u32 	[%rd2], {%r79, %r11};
	mov.u64 	%rd74, $str$7;
	cvta.global.u64 	%rd75, %rd74;
	add.u64 	%rd76, %SP, 0;
	{ // callseq 36, 0
	.param .b64 param0;
	st.param.b64 	[param0], %rd75;
	.param .b64 param1;
	st.param.b64 	[param1], %rd76;
	.param .b32 retval0;
	call.uni (retval0), 
	vprintf, 
	(
	param0, 
	param1
	);
	ld.param.b32 	%r80, [retval0];
	} // callseq 36
	bra.uni 	$L__BB3_59;
$L__BB3_23:
	sub.f64 	%fd35, %fd7, %fd3;
	setp.gt.f64 	%p18, %fd13, %fd35;
	setp.lt.f64 	%p19, %fd13, %fd10;
	and.pred  	%p2, %p18, %p19;
	not.pred 	%p20, %p2;
	or.pred  	%p21, %p15, %p20;
	@%p21 bra 	$L__BB3_29;
	setp.ne.s32 	%p52, %r1, 0;
	sub.f64 	%fd122, %fd24, %fd12;
	add.f64 	%fd123, %fd6, %fd122;
	sub.f64 	%fd124, %fd13, %fd7;
	mul.f64 	%fd125, %fd124, %fd124;
	fma.rn.f64 	%fd126, %fd123, %fd123, %fd125;
	sqrt.rn.f64 	%fd127, %fd126;
	div.rn.f64 	%fd128, %fd127, %fd27;
	mov.f64 	%fd129, 0d3FE0000000000000;
	copysign.f64 	%fd130, %fd128, %fd129;
	add.rz.f64 	%fd131, %fd128, %fd130;
	cvt.rzi.f64.f64 	%fd132, %fd131;
	cvt.rzi.s32.f64 	%r12, %fd132;
	cvt.rn.f64.s32 	%fd17, %r12;
	mul.f64 	%fd133, %fd27, %fd17;
	mul.f64 	%fd134, %fd1, %fd133;
	rcp.rn.f64 	%fd135, %fd134;
	add.s32 	%r68, %r12, %r4;
	mul.wide.s32 	%rd61, %r68, 8;
	add.s64 	%rd62, %rd1, %rd61;
	ld.global.f64 	%fd136, [%rd62];
	add.f64 	%fd137, %fd135, %fd136;
	st.global.f64 	[%rd62], %fd137;
	@%p52 bra 	$L__BB3_59;
	setp.geu.f64 	%p53, %fd4, %fd17;
	@%p53 bra 	$L__BB3_27;
	mov.b32 	%r69, 0;
	st.local.v2.u32 	[%rd2], {%r69, %r12};
	mov.u64 	%rd63, $str$8;
	cvta.global.u64 	%rd64, %rd63;
	add.u64 	%rd65, %SP, 0;
	{ // callseq 33, 0
	.param .b64 param0;
	st.param.b64 	[param0], %rd64;
	.param .b64 param1;
	st.param.b64 	[param1], %rd65;
	.param .b32 retval0;
	call.uni (retval0), 
	vprintf, 
	(
	param0, 
	param1
	);
	ld.param.b32 	%r70, [retval0];
	} // callseq 33
$L__BB3_27:
	setp.leu.f64 	%p54, %fd5, %fd17;
	@%p54 bra 	$L__BB3_59;
	mov.b32 	%r72, 0;
	st.local.v2.u32 	[%rd2], {%r72, %r12};
	mov.u64 	%rd66, $str$8;
	cvta.global.u64 	%rd67, %rd66;
	add.u64 	%rd68, %SP, 0;
	{ // callseq 34, 0
	.param .b64 param0;
	st.param.b64 	[param0], %rd67;
	.param .b64 param1;
	st.param.b64 	[param1], %rd68;
	.param .b32 retval0;
	call.uni (retval0), 
	vprintf, 
	(
	param0, 
	param1
	);
	ld.param.b32 	%r73, [retval0];
	} // callseq 34
	bra.uni 	$L__BB3_59;
$L__BB3_29:
	sub.f64 	%fd36, %fd7, %fd3;
	setp.geu.f64 	%p23, %fd13, %fd36;
	or.pred  	%p24, %p15, %p23;
	@%p24 bra 	$L__BB3_35;
	setp.ne.s32 	%p49, %r1, 0;
	sub.f64 	%fd105, %fd24, %fd12;
	add.f64 	%fd106, %fd6, %fd105;
	add.f64 	%fd107, %fd26, %fd13;
	sub.f64 	%fd108, %fd107, %fd7;
	mul.f64 	%fd109, %fd108, %fd108;
	fma.rn.f64 	%fd110, %fd106, %fd106, %fd109;
	sqrt.rn.f64 	%fd111, %fd110;
	div.rn.f64 	%fd112, %fd111, %fd27;
	mov.f64 	%fd113, 0d3FE0000000000000;
	copysign.f64 	%fd114, %fd112, %fd113;
	add.rz.f64 	%fd115, %fd112, %fd114;
	cvt.rzi.f64.f64 	%fd116, %fd115;
	cvt.rzi.s32.f64 	%r13, %fd116;
	cvt.rn.f64.s32 	%fd18, %r13;
	mul.f64 	%fd117, %fd27, %fd18;
	mul.f64 	%fd118, %fd1, %fd117;
	rcp.rn.f64 	%fd119, %fd118;
	add.s32 	%r61, %r13, %r4;
	mul.wide.s32 	%rd53, %r61, 8;
	add.s64 	%rd54, %rd1, %rd53;
	ld.global.f64 	%fd120, [%rd54];
	add.f64 	%fd121, %fd119, %fd120;
	st.global.f64 	[%rd54], %fd121;
	@%p49 bra 	$L__BB3_59;
	setp.geu.f64 	%p50, %fd4, %fd18;
	@%p50 bra 	$L__BB3_33;
	mov.b32 	%r62, 0;
	st.local.v2.u32 	[%rd2], {%r62, %r13};
	mov.u64 	%rd55, $str$9;
	cvta.global.u64 	%rd56, %rd55;
	add.u64 	%rd57, %SP, 0;
	{ // callseq 31, 0
	.param .b64 param0;
	st.param.b64 	[param0], %rd56;
	.param .b64 param1;
	st.param.b64 	[param1], %rd57;
	.param .b32 retval0;
	call.uni (retval0), 
	vprintf, 
	(
	param0, 
	param1
	);
	ld.param.b32 	%r63, [retval0];
	} // callseq 31
$L__BB3_33:
	setp.leu.f64 	%p51, %fd5, %fd18;
	@%p51 bra 	$L__BB3_59;
	mov.b32 	%r65, 0;
	st.local.v2.u32 	[%rd2], {%r65, %r13};
	mov.u64 	%rd58, $str$9;
	cvta.global.u64 	%rd59, %rd58;
	add.u64 	%rd60, %SP, 0;
	{ // callseq 32, 0
	.param .b64 param0;
	st.param.b64 	[param0], %rd59;
	.param .b64 param1;
	st.param.b64 	[param1], %rd60;
	.param .b32 retval0;
	call.uni (retval0), 
	vprintf, 
	(
	param0, 
	param1
	);
	ld.param.b32 	%r66, [retval0];
	} // callseq 32
	bra.uni 	$L__BB3_59;
$L__BB3_35:
	sub.f64 	%fd38, %fd7, %fd3;
	setp.geu.f64 	%p25, %fd13, %fd38;
	or.pred  	%p27, %p7, %p25;
	@%p27 bra 	$L__BB3_41;
	setp.ne.s32 	%p46, %r1, 0;
	sub.f64 	%fd89, %fd6, %fd12;
	sub.f64 	%fd90, %fd26, %fd7;
	add.f64 	%fd91, %fd90, %fd13;
	mul.f64 	%fd92, %fd91, %fd91;
	fma.rn.f64 	%fd93, %fd89, %fd89, %fd92;
	sqrt.rn.f64 	%fd94, %fd93;
	div.rn.f64 	%fd95, %fd94, %fd27;
	mov.f64 	%fd96, 0d3FE0000000000000;
	copysign.f64 	%fd97, %fd95, %fd96;
	add.rz.f64 	%fd98, %fd95, %fd97;
	cvt.rzi.f64.f64 	%fd99, %fd98;
	cvt.rzi.s32.f64 	%r14, %fd99;
	cvt.rn.f64.s32 	%fd19, %r14;
	mul.f64 	%fd100, %fd27, %fd19;
	mul.f64 	%fd101, %fd1, %fd100;
	rcp.rn.f64 	%fd102, %fd101;
	add.s32 	%r54, %r14, %r4;
	mul.wide.s32 	%rd45, %r54, 8;
	add.s64 	%rd46, %rd1, %rd45;
	ld.global.f64 	%fd103, [%rd46];
	add.f64 	%fd104, %fd102, %fd103;
	st.global.f64 	[%rd46], %fd104;
	@%p46 bra 	$L__BB3_59;
	setp.geu.f64 	%p47, %fd4, %fd19;
	@%p47 bra 	$L__BB3_39;
	mov.b32 	%r55, 0;
	st.local.v2.u32 	[%rd2], {%r55, %r14};
	mov.u64 	%rd47, $str$10;
	cvta.global.u64 	%rd48, %rd47;
	add.u64 	%rd49, %SP, 0;
	{ // callseq 29, 0
	.param .b64 param0;
	st.param.b64 	[param0], %rd48;
	.param .b64 param1;
	st.param.b64 	[param1], %rd49;
	.param .b32 retval0;
	call.uni (retval0), 
	vprintf, 
	(
	param0, 
	param1
	);
	ld.param.b32 	%r56, [retval0];
	} // callseq 29
$L__BB3_39:
	setp.leu.f64 	%p48, %fd5, %fd19;
	@%p48 bra 	$L__BB3_59;
	mov.b32 	%r58, 0;
	st.local.v2.u32 	[%rd2], {%r58, %r14};
	mov.u64 	%rd50, $str$10;
	cvta.global.u64 	%rd51, %rd50;
	add.u64 	%rd52, %SP, 0;
	{ // callseq 30, 0
	.param .b64 param0;
	st.param.b64 	[param0], %rd51;
	.param .b64 param1;
	st.param.b64 	[param1], %rd52;
	.param .b32 retval0;
	call.uni (retval0), 
	vprintf, 
	(
	param0, 
	param1
	);
	ld.param.b32 	%r59, [retval0];
	} // callseq 30
	bra.uni 	$L__BB3_59;
$L__BB3_41:
	sub.f64 	%fd40, %fd7, %fd3;
	setp.geu.f64 	%p28, %fd13, %fd40;
	setp.geu.f64 	%p29, %fd12, %fd9;
	or.pred  	%p30, %p29, %p28;
	@%p30 bra 	$L__BB3_47;
	setp.ne.s32 	%p43, %r1, 0;
	add.f64 	%fd73, %fd11, %fd12;
	sub.f64 	%fd74, %fd26, %fd7;
	add.f64 	%fd75, %fd74, %fd13;
	mul.f64 	%fd76, %fd75, %fd75;
	fma.rn.f64 	%fd77, %fd73, %fd73, %fd76;
	sqrt.rn.f64 	%fd78, %fd77;
	div.rn.f64 	%fd79, %fd78, %fd27;
	mov.f64 	%fd80, 0d3FE0000000000000;
	copysign.f64 	%fd81, %fd79, %fd80;
	add.rz.f64 	%fd82, %fd79, %fd81;
	cvt.rzi.f64.f64 	%fd83, %fd82;
	cvt.rzi.s32.f64 	%r15, %fd83;
	cvt.rn.f64.s32 	%fd20, %r15;
	mul.f64 	%fd84, %fd27, %fd20;
	mul.f64 	%fd85, %fd1, %fd84;
	rcp.rn.f64 	%fd86, %fd85;
	add.s32 	%r47, %r15, %r4;
	mul.wide.s32 	%rd37, %r47, 8;
	add.s64 	%rd38, %rd1, %rd37;
	ld.global.f64 	%fd87, [%rd38];
	add.f64 	%fd88, %fd86, %fd87;
	st.global.f64 	[%rd38], %fd88;
	@%p43 bra 	$L__BB3_59;
	setp.geu.f64 	%p44, %fd4, %fd20;
	@%p44 bra 	$L__BB3_45;
	mov.b32 	%r48, 0;
	st.local.v2.u32 	[%rd2], {%r48, %r15};
	mov.u64 	%rd39, $str$11;
	cvta.global.u64 	%rd40, %rd39;
	add.u64 	%rd41, %SP, 0;
	{ // callseq 27, 0
	.param .b64 param0;
	st.param.b64 	[param0], %rd40;
	.param .b64 param1;
	st.param.b64 	[param1], %rd41;
	.param .b32 retval0;
	call.uni (retval0), 
	vprintf, 
	(
	param0, 
	param1
	);
	ld.param.b32 	%r49, [retval0];
	} // callseq 27
$L__BB3_45:
	setp.leu.f64 	%p45, %fd5, %fd20;
	@%p45 bra 	$L__BB3_59;
	mov.b32 	%r51, 0;
	st.local.v2.u32 	[%rd2], {%r51, %r15};
	mov.u64 	%rd42, $str$11;
	cvta.global.u64 	%rd43, %rd42;
	add.u64 	%rd44, %SP, 0;
	{ // callseq 28, 0
	.param .b64 param0;
	st.param.b64 	[param0], %rd43;
	.param .b64 param1;
	st.param.b64 	[param1], %rd44;
	.param .b32 retval0;
	call.uni (retval0), 
	vprintf, 
	(
	param0, 
	param1
	);
	ld.param.b32 	%r52, [retval0];
	} // callseq 28
	bra.uni 	$L__BB3_59;
$L__BB3_47:
	or.pred  	%p33, %p29, %p20;
	@%p33 bra 	$L__BB3_53;
	setp.ne.s32 	%p40, %r1, 0;
	add.f64 	%fd58, %fd11, %fd12;
	sub.f64 	%fd59, %fd13, %fd7;
	mul.f64 	%fd60, %fd59, %fd59;
	fma.rn.f64 	%fd61, %fd58, %fd58, %fd60;
	sqrt.rn.f64 	%fd62, %fd61;
	div.rn.f64 	%fd63, %fd62, %fd27;
	mov.f64 	%fd64, 0d3FE0000000000000;
	copysign.f64 	%fd65, %fd63, %fd64;
	add.rz.f64 	%fd66, %fd63, %fd65;
	cvt.rzi.f64.f64 	%fd67, %fd66;
	cvt.rzi.s32.f64 	%r16, %fd67;
	cvt.rn.f64.s32 	%fd21, %r16;
	mul.f64 	%fd68, %fd27, %fd21;
	mul.f64 	%fd69, %fd1, %fd68;
	rcp.rn.f64 	%fd70, %fd69;
	add.s32 	%r40, %r16, %r4;
	mul.wide.s32 	%rd29, %r40, 8;
	add.s64 	%rd30, %rd1, %rd29;
	ld.global.f64 	%fd71, [%rd30];
	add.f64 	%fd72, %fd70, %fd71;
	st.global.f64 	[%rd30], %fd72;
	@%p40 bra 	$L__BB3_59;
	setp.geu.f64 	%p41, %fd4, %fd21;
	@%p41 bra 	$L__BB3_51;
	mov.b32 	%r41, 0;
	st.local.v2.u32 	[%rd2], {%r41, %r16};
	mov.u64 	%rd31, $str$12;
	cvta.global.u64 	%rd32, %rd31;
	add.u64 	%rd33, %SP, 0;
	{ // callseq 25, 0
	.param .b64 param0;
	st.param.b64 	[param0], %rd32;
	.param .b64 param1;
	st.param.b64 	[param1], %rd33;
	.param .b32 retval0;
	call.uni (retval0), 
	vprintf, 
	(
	param0, 
	param1
	);
	ld.param.b32 	%r42, [retval0];
	} // callseq 25
$L__BB3_51:
	setp.leu.f64 	%p42, %fd5, %fd21;
	@%p42 bra 	$L__BB3_59;
	mov.b32 	%r44, 0;
	st.local.v2.u32 	[%rd2], {%r44, %r16};
	mov.u64 	%rd34, $str$12;
	cvta.global.u64 	%rd35, %rd34;
	add.u64 	%rd36, %SP, 0;
	{ // callseq 26, 0
	.param .b64 param0;
	st.param.b64 	[param0], %rd35;
	.param .b64 param1;
	st.param.b64 	[param1], %rd36;
	.param .b32 retval0;
	call.uni (retval0), 
	vprintf, 
	(
	param0, 
	param1
	);
	ld.param.b32 	%r45, [retval0];
	} // callseq 26
	bra.uni 	$L__BB3_59;
$L__BB3_53:
	or.pred  	%p36, %p29, %p11;
	@%p36 bra 	$L__BB3_59;
	setp.ne.s32 	%p37, %r1, 0;
	add.f64 	%fd42, %fd11, %fd12;
	sub.f64 	%fd43, %fd26, %fd13;
	add.f64 	%fd44, %fd7, %fd43;
	mul.f64 	%fd45, %fd44, %fd44;
	fma.rn.f64 	%fd46, %fd42, %fd42, %fd45;
	sqrt.rn.f64 	%fd47, %fd46;
	div.rn.f64 	%fd48, %fd47, %fd27;
	mov.f64 	%fd49, 0d3FE0000000000000;
	copysign.f64 	%fd50, %fd48, %fd49;
	add.rz.f64 	%fd51, %fd48, %fd50;
	cvt.rzi.f64.f64 	%fd52, %fd51;
	cvt.rzi.s32.f64 	%r17, %fd52;
	cvt.rn.f64.s32 	%fd22, %r17;
	mul.f64 	%fd53, %fd27, %fd22;
	mul.f64 	%fd54, %fd1, %fd53;
	rcp.rn.f64 	%fd55, %fd54;
	add.s32 	%r33, %r17, %r4;
	mul.wide.s32 	%rd21, %r33, 8;
	add.s64 	%rd22, %rd1, %rd21;
	ld.global.f64 	%fd56, [%rd22];
	add.f64 	%fd57, %fd55, %fd56;
	st.global.f64 	[%rd22], %fd57;
	@%p37 bra 	$L__BB3_59;
	setp.geu.f64 	%p38, %fd4, %fd22;
	@%p38 bra 	$L__BB3_57;
	mov.b32 	%r34, 0;
	st.local.v2.u32 	[%rd2], {%r34, %r17};
	mov.u64 	%rd23, $str$13;
	cvta.global.u64 	%rd24, %rd23;
	add.u64 	%rd25, %SP, 0;
	{ // callseq 23, 0
	.param .b64 param0;
	st.param.b64 	[param0], %rd24;
	.param .b64 param1;
	st.param.b64 	[param1], %rd25;
	.param .b32 retval0;
	call.uni (retval0), 
	vprintf, 
	(
	param0, 
	param1
	);
	ld.param.b32 	%r35, [retval0];
	} // callseq 23
$L__BB3_57:
	setp.leu.f64 	%p39, %fd5, %fd22;
	@%p39 bra 	$L__BB3_59;
	mov.b32 	%r37, 0;
	st.local.v2.u32 	[%rd2], {%r37, %r17};
	mov.u64 	%rd26, $str$13;
	cvta.global.u64 	%rd27, %rd26;
	add.u64 	%rd28, %SP, 0;
	{ // callseq 24, 0
	.param .b64 param0;
	st.param.b64 	[param0], %rd27;
	.param .b64 param1;
	st.param.b64 	[param1], %rd28;
	.param .b32 retval0;
	call.uni (retval0), 
	vprintf, 
	(
	param0, 
	param1
	);
	ld.param.b32 	%r38, [retval0];
	} // callseq 24
$L__BB3_59:
	add.s32 	%r100, %r100, 1;
	mul.wide.u32 	%rd93, %r100, 4;
	add.s64 	%rd94, %rd3, %rd93;
	ld.global.u32 	%r99, [%rd94];
	setp.ne.s32 	%p64, %r99, 0;
	@%p64 bra 	$L__BB3_4;
$L__BB3_60:
	add.s32 	%r98, %r98, 1;
	setp.ne.s32 	%p65, %r98, %r3;
	@%p65 bra 	$L__BB3_2;
$L__BB3_61:
	ret;

}


// ===== COMPILED SASS (sm_100) =====

	.target	sm_100

	.elftype	@"ET_EXEC"


//--------------------- .note.nv.tkinfo           --------------------------
	.section	.note.nv.tkinfo,"",@"SHT_NOTE"
	.sectionflags	@"SHF_NOTE_NV_TKINFO"
	.tkinfo
        /*0018*/ 	.word	0x00000002
        /*0030*/ 	.string	""
        /*0030*/ 	.string	"ptxas"
        /*0030*/ 	.string	"Cuda compilation tools, release 13.0, V13.0.88"
        /*0030*/ 	.string	"Build cuda_13.0.r13.0/compiler.36424714_0"
        /*0030*/ 	.string	"-arch sm_100 -m 64 "



//--------------------- .note.nv.cuinfo           --------------------------
	.section	.note.nv.cuinfo,"",@"SHT_NOTE"
	.sectionflags	@"SHF_NOTE_NV_CUINFO"
        /*0018*/ 	.short	0x0002
        /*001a*/ 	.short	0x0064
        /*001c*/ 	.short	0x0082
	.zero		2


//--------------------- .nv.info                  --------------------------
	.section	.nv.info,"",@"SHT_CUDA_INFO"
	.align	4


	//----- nvinfo : EIATTR_REGCOUNT
	.align		4
        /*0000*/ 	.byte	0x04, 0x2f
        /*0002*/ 	.short	(.L_15 - .L_14)
	.align		4
.L_14:
        /*0004*/ 	.word	index@(_Z12helloFromGPUv)
        /*0008*/ 	.word	0x00000018


	//----- nvinfo : EIATTR_FRAME_SIZE
	.align		4
.L_15:
        /*000c*/ 	.byte	0x04, 0x11
        /*000e*/ 	.short	(.L_17 - .L_16)
	.align		4
.L_16:
        /*0010*/ 	.word	index@(_Z12helloFromGPUv)
        /*0014*/ 	.word	0x00000000


	//----- nvinfo : EIATTR_REGCOUNT
	.align		4
.L_17:
        /*0018*/ 	.byte	0x04, 0x2f
        /*001a*/ 	.short	(.L_19 - .L_18)
	.align		4
.L_18:
        /*001c*/ 	.word	index@(returnOrderNeighboris)
        /*0020*/ 	.word	0x0000001e


	//----- nvinfo : EIATTR_FRAME_SIZE
	.align		4
.L_19:
        /*0024*/ 	.byte	0x04, 0x11
        /*0026*/ 	.short	(.L_21 - .L_20)
	.align		4
.L_20:
        /*0028*/ 	.word	index@($__internal_3_$__cuda_sm20_div_rn_f64_full)
        /*002c*/ 	.word	0x00000000


	//----- nvinfo : EIATTR_FRAME_SIZE
	.align		4
.L_21:
        /*0030*/ 	.byte	0x04, 0x11
        /*0032*/ 	.short	(.L_23 - .L_22)
	.align		4
.L_22:
        /*0034*/ 	.word	index@(returnOrderNeighboris)
        /*0038*/ 	.word	0x00000000


	//----- nvinfo : EIATTR_REGCOUNT
	.align		4
.L_23:
        /*003c*/ 	.byte	0x04, 0x2f
        /*003e*/ 	.short	(.L_25 - .L_24)
	.align		4
.L_24:
        /*0040*/ 	.word	index@(check_data)
        /*0044*/ 	.word	0x00000018


	//----- nvinfo : EIATTR_FRAME_SIZE
	.align		4
.L_25:
        /*0048*/ 	.byte	0x04, 0x11
        /*004a*/ 	.short	(.L_27 - .L_26)
	.align		4
.L_26:
        /*004c*/ 	.word	index@(check_data)
        /*0050*/ 	.word	0x00000008


	//----- nvinfo : EIATTR_REGCOUNT
	.align		4
.L_27:
        /*0054*/ 	.byte	0x04, 0x2f
        /*0056*/ 	.short	(.L_29 - .L_28)
	.align		4
.L_28:
        /*0058*/ 	.word	index@(calc_distance)
        /*005c*/ 	.word	0x00000034


	//----- nvinfo : EIATTR_FRAME_SIZE
	.align		4
.L_29:
        /*0060*/ 	.byte	0x04, 0x11
        /*0062*/ 	.short	(.L_31 - .L_30)
	.align		4
.L_30:
        /*0064*/ 	.word	index@($__internal_2_$__cuda_sm20_dsqrt_rn_f64_mediumpath_v1)
        /*0068*/ 	.word	0x00000008


	//----- nvinfo : EIATTR_FRAME_SIZE
	.align		4
.L_31:
        /*006c*/ 	.byte	0x04, 0x11
        /*006e*/ 	.short	(.L_33 - .L_32)
	.align		4
.L_32:
        /*0070*/ 	.word	index@($__internal_1_$__cuda_sm20_div_rn_f64_full)
        /*0074*/ 	.word	0x00000008


	//----- nvinfo : EIATTR_FRAME_SIZE
	.align		4
.L_33:
        /*0078*/ 	.byte	0x04, 0x11
        /*007a*/ 	.short	(.L_35 - .L_34)
	.align		4
.L_34:
        /*007c*/ 	.word	index@($__internal_0_$__cuda_sm20_dblrcp_rn_slowpath_v3)
        /*0080*/ 	.word	0x00000008


	//----- nvinfo : EIATTR_FRAME_SIZE
	.align		4
.L_35:
        /*0084*/ 	.byte	0x04, 0x11
        /*0086*/ 	.short	(.L_37 - .L_36)
	.align		4
.L_36:
        /*0088*/ 	.word	index@(calc_distance)
        /*008c*/ 	.word	0x00000008


	//----- nvinfo : EIATTR_MIN_STACK_SIZE
	.align		4
.L_37:
        /*0090*/ 	.byte	0x04, 0x12
        /*0092*/ 	.short	(.L_39 - .L_38)
	.align		4
.L_38:
        /*0094*/ 	.word	index@(calc_distance)
        /*0098*/ 	.word	0x00000008


	//----- nvinfo : EIATTR_MIN_STACK_SIZE
	.align		4
.L_39:
        /*009c*/ 	.byte	0x04, 0x12
        /*009e*/ 	.short	(.L_41 - .L_40)
	.align		4
.L_40:
        /*00a0*/ 	.word	index@(check_data)
        /*00a4*/ 	.word	0x00000008


	//----- nvinfo : EIATTR_MIN_STACK_SIZE
	.align		4
.L_41:
        /*00a8*/ 	.byte	0x04, 0x12
        /*00aa*/ 	.short	(.L_43 - .L_42)
	.align		4
.L_42:
        /*00ac*/ 	.word	index@(returnOrderNeighboris)
        /*00b0*/ 	.word	0x00000000


	//----- nvinfo : EIATTR_MIN_STACK_SIZE
	.align		4
.L_43:
        /*00b4*/ 	.byte	0x04, 0x12
        /*00b6*/ 	.short	(.L_45 - .L_44)
	.align		4
.L_44:
        /*00b8*/ 	.word	index@(_Z12helloFromGPUv)
        /*00bc*/ 	.word	0x00000000
.L_45:


//--------------------- .nv.compat                --------------------------
	.section	.nv.compat,"",@"SHT_CUDA_COMPAT_INFO"
	.align	4
        /*0000*/ 	.byte	0x02, 0x09, 0x00, 0x00, 0x02, 0x02, 0x01, 0x00, 0x02, 0x05, 0x05, 0x00, 0x03, 0x07, 0x01, 0x01
        /*0010*/ 	.byte	0x02, 0x03, 0x00, 0x00, 0x02, 0x06, 0x01, 0x00, 0x04, 0x0b, 0x08, 0x00, 0x01, 0x00, 0x00, 0x00
        /*0020*/ 	.byte	0x00, 0x00, 0x00, 0x00


//--------------------- .nv.info.calc_distance    --------------------------
	.section	.nv.info.calc_distance,"",@"SHT_CUDA_INFO"
	.sectionflags	@""
	.align	4


	//----- nvinfo : EIATTR_CUDA_API_VERSION
	.align		4
        /*0000*/ 	.byte	0x04, 0x37
        /*0002*/ 	.short	(.L_47 - .L_46)
.L_46:
        /*0004*/ 	.word	0x00000082


	//----- nvinfo : EIATTR_KPARAM_INFO
	.align		4
.L_47:
        /*0008*/ 	.byte	0x04, 0x17
        /*000a*/ 	.short	(.L_49 - .L_48)
.L_48:
        /*000c*/ 	.word	0x00000000
        /*0010*/ 	.short	0x000e
        /*0012*/ 	.short	0x005c
        /*0014*/ 	.byte	0x00, 0xf0, 0x11, 0x00


	//----- nvinfo : EIATTR_KPARAM_INFO
	.align		4
.L_49:
        /*0018*/ 	.byte	0x04, 0x17
        /*001a*/ 	.short	(.L_51 - .L_50)
.L_50:
        /*001c*/ 	.word	0x00000000
        /*0020*/ 	.short	0x000d
        /*0022*/ 	.short	0x0058
        /*0024*/ 	.byte	0x00, 0xf0, 0x11, 0x00


	//----- nvinfo : EIATTR_KPARAM_INFO
	.align		4
.L_51:
        /*0028*/ 	.byte	0x04, 0x17
        /*002a*/ 	.short	(.L_53 - .L_52)
.L_52:
        /*002c*/ 	.word	0x00000000
        /*0030*/ 	.short	0x000c
        /*0032*/ 	.short	0x0054
        /*0034*/ 	.byte	0x00, 0xf0, 0x11, 0x00


	//----- nvinfo : EIATTR_KPARAM_INFO
	.align		4
.L_53:
        /*0038*/ 	.byte	0x04, 0x17
        /*003a*/ 	.short	(.L_55 - .L_54)
.L_54:
        /*003c*/ 	.word	0x00000000
        /*0040*/ 	.short	0x000b
        /*0042*/ 	.short	0x0050
        /*0044*/ 	.byte	0x00, 0xf0, 0x11, 0x00


	//----- nvinfo : EIATTR_KPARAM_INFO
	.align		4
.L_55:
        /*0048*/ 	.byte	0x04, 0x17
        /*004a*/ 	.short	(.L_57 - .L_56)
.L_56:
        /*004c*/ 	.word	0x00000000
        /*0050*/ 	.short	0x000a
        /*0052*/ 	.short	0x004c
        /*0054*/ 	.byte	0x00, 0xf0, 0x11, 0x00


	//----- nvinfo : EIATTR_KPARAM_INFO
	.align		4
.L_57:
        /*0058*/ 	.byte	0x04, 0x17
        /*005a*/ 	.short	(.L_59 - .L_58)
.L_58:
        /*005c*/ 	.word	0x00000000
        /*0060*/ 	.short	0x0009
        /*0062*/ 	.short	0x0048
        /*0064*/ 	.byte	0x00, 0xf0, 0x11, 0x00


	//----- nvinfo : EIATTR_KPARAM_INFO
	.align		4
.L_59:
        /*0068*/ 	.byte	0x04, 0x17
        /*006a*/ 	.short	(.L_61 - .L_60)
.L_60:
        /*006c*/ 	.word	0x00000000
        /*0070*/ 	.short	0x0008
        /*0072*/ 	.short	0x0040
        /*0074*/ 	.byte	0x00, 0xf0, 0x21, 0x00


	//----- nvinfo : EIATTR_KPARAM_INFO
	.align		4
.L_61:
        /*0078*/ 	.byte	0x04, 0x17
        /*007a*/ 	.short	(.L_63 - .L_62)
.L_62:
        /*007c*/ 	.word	0x00000000
        /*0080*/ 	.short	0x0007
        /*0082*/ 	.short	0x0038
        /*0084*/ 	.byte	0x00, 0xf0, 0x21, 0x00


	//----- nvinfo : EIATTR_KPARAM_INFO
	.align		4
.L_63:
        /*0088*/ 	.byte	0x04, 0x17
        /*008a*/ 	.short	(.L_65 - .L_64)
.L_64:
        /*008c*/ 	.word	0x00000000
        /*0090*/ 	.short	0x0006
        /*0092*/ 	.short	0x0030
        /*0094*/ 	.byte	0x00, 0xf0, 0x21, 0x00


	//----- nvinfo : EIATTR_KPARAM_INFO
	.align		4
.L_65:
        /*0098*/ 	.byte	0x04, 0x17
        /*009a*/ 	.short	(.L_67 - .L_66)
.L_66:
        /*009c*/ 	.word	0x00000000
        /*00a0*/ 	.short	0x0005
        /*00a2*/ 	.short	0x0028
        /*00a4*/ 	.byte	0x00, 0xf0, 0x21, 0x00


	//----- nvinfo : EIATTR_KPARAM_INFO
	.align		4
.L_67:
        /*00a8*/ 	.byte	0x04, 0x17
        /*00aa*/ 	.short	(.L_69 - .L_68)
.L_68:
        /*00ac*/ 	.word	0x00000000
        /*00b0*/ 	.short	0x0004
        /*00b2*/ 	.short	0x0020
        /*00b4*/ 	.byte	0x00, 0xf0, 0x21, 0x00


	//----- nvinfo : EIATTR_KPARAM_INFO
	.align		4
.L_69:
        /*00b8*/ 	.byte	0x04, 0x17
        /*00ba*/ 	.short	(.L_71 - .L_70)
.L_70:
        /*00bc*/ 	.word	0x00000000
        /*00c0*/ 	.short	0x0003
        /*00c2*/ 	.short	0x0018
        /*00c4*/ 	.byte	0x00, 0xf5, 0x21, 0x00


	//----- nvinfo : EIATTR_KPARAM_INFO
	.align		4
.L_71:
        /*00c8*/ 	.byte	0x04, 0x17
        /*00ca*/ 	.short	(.L_73 - .L_72)
.L_72:
        /*00cc*/ 	.word	0x00000000
        /*00d0*/ 	.short	0x0002
        /*00d2*/ 	.short	0x0010
        /*00d4*/ 	.byte	0x00, 0xf5, 0x21, 0x00


	//----- nvinfo : EIATTR_KPARAM_INFO
	.align		4
.L_73:
        /*00d8*/ 	.byte	0x04, 0x17
        /*00da*/ 	.short	(.L_75 - .L_74)
.L_74:
        /*00dc*/ 	.word	0x00000000
        /*00e0*/ 	.short	0x0001
        /*00e2*/ 	.short	0x0008
        /*00e4*/ 	.byte	0x00, 0xf5, 0x21, 0x00


	//----- nvinfo : EIATTR_KPARAM_INFO
	.align		4
.L_75:
        /*00e8*/ 	.byte	0x04, 0x17
        /*00ea*/ 	.short	(.L_77 - .L_76)
.L_76:
        /*00ec*/ 	.word	0x00000000
        /*00f0*/ 	.short	0x0000
        /*00f2*/ 	.short	0x0000
        /*00f4*/ 	.byte	0x00, 0xf5, 0x21, 0x00


	//----- nvinfo : EIATTR_SPARSE_MMA_MASK
	.align		4
.L_77:
        /*00f8*/ 	.byte	0x03, 0x50
        /*00fa*/ 	.short	0x0000


	//----- nvinfo : EIATTR_MAXREG_COUNT
	.align		4
        /*00fc*/ 	.byte	0x03, 0x1b
        /*00fe*/ 	.short	0x00ff


	//----- nvinfo : EIATTR_EXTERNS
	.align		4
        /*0100*/ 	.byte	0x04, 0x0f
        /*0102*/ 	.short	(.L_79 - .L_78)


	//   ....[0]....
	.align		4
.L_78:
        /*0104*/ 	.word	index@(vprintf)


	//----- nvinfo : EIATTR_MERCURY_ISA_VERSION
	.align		4
.L_79:
        /*0108*/ 	.byte	0x03, 0x5f
        /*010a*/ 	.short	0x0101


	//----- nvinfo : EIATTR_VRC_CTA_INIT_COUNT
	.align		4
        /*010c*/ 	.byte	0x02, 0x4a
	.zero		1
	.zero		1


	//----- nvinfo : EIATTR_SYSCALL_OFFSETS
	.align		4
        /*0110*/ 	.byte	0x04, 0x46
        /*0112*/ 	.short	(.L_81 - .L_80)


	//   ....[0]....
.L_80:
        /*0114*/ 	.word	0x000012b0


	//   ....[1]....
        /*0118*/ 	.word	0x00001390


	//   ....[2]....
        /*011c*/ 	.word	0x00001a50


	//   ....[3]....
        /*0120*/ 	.word	0x00001b30


	//   ....[4]....
        /*0124*/ 	.word	0x00002200


	//   ....[5]....
        /*0128*/ 	.word	0x000022e0


	//   ....[6]....
        /*012c*/ 	.word	0x000029a0


	//   ....[7]....
        /*0130*/ 	.word	0x00002a80


	//   ....[8]....
        /*0134*/ 	.word	0x00003140


	//   ....[9]....
        /*0138*/ 	.word	0x00003220


	//   ....[10]....
        /*013c*/ 	.word	0x000038d0


	//   ....[11]....
        /*0140*/ 	.word	0x000039b0


	//   ....[12]....
        /*0144*/ 	.word	0x00004070


	//   ....[13]....
        /*0148*/ 	.word	0x00004150


	//   ....[14]....
        /*014c*/ 	.word	0x000047f0


	//   ....[15]....
        /*0150*/ 	.word	0x000048d0


	//   ....[16]....
        /*0154*/ 	.word	0x00004f80


	//   ....[17]....
        /*0158*/ 	.word	0x00005060


	//----- nvinfo : EIATTR_EXIT_INSTR_OFFSETS
	.align		4
.L_81:
        /*015c*/ 	.byte	0x04, 0x1c
        /*015e*/ 	.short	(.L_83 - .L_82)


	//   ....[0]....
.L_82:
        /*0160*/ 	.word	0x000002e0


	//   ....[1]....
        /*0164*/ 	.word	0x00005110


	//----- nvinfo : EIATTR_CRS_STACK_SIZE
	.align		4
.L_83:
        /*0168*/ 	.byte	0x04, 0x1e
        /*016a*/ 	.short	(.L_85 - .L_84)
.L_84:
        /*016c*/ 	.word	0x00000000


	//----- nvinfo : EIATTR_CBANK_PARAM_SIZE
	.align		4
.L_85:
        /*0170*/ 	.byte	0x03, 0x19
        /*0172*/ 	.short	0x0060


	//----- nvinfo : EIATTR_PARAM_CBANK
	.align		4
        /*0174*/ 	.byte	0x04, 0x0a
        /*0176*/ 	.short	(.L_87 - .L_86)
	.align		4
.L_86:
        /*0178*/ 	.word	index@(.nv.constant0.calc_distance)
        /*017c*/ 	.short	0x0380
        /*017e*/ 	.short	0x0060


	//----- nvinfo : EIATTR_SW_WAR
	.align		4
.L_87:
        /*0180*/ 	.byte	0x04, 0x36
        /*0182*/ 	.short	(.L_89 - .L_88)
.L_88:
        /*0184*/ 	.word	0x00000008
.L_89:


//--------------------- .nv.info.check_data       --------------------------
	.section	.nv.info.check_data,"",@"SHT_CUDA_INFO"
	.sectionflags	@""
	.align	4


	//----- nvinfo : EIATTR_CUDA_API_VERSION
	.align		4
        /*0000*/ 	.byte	0x04, 0x37
        /*0002*/ 	.short	(.L_91 - .L_90)
.L_90:
        /*0004*/ 	.word	0x00000082


	//----- nvinfo : EIATTR_KPARAM_INFO
	.align		4
.L_91:
        /*0008*/ 	.byte	0x04, 0x17
        /*000a*/ 	.short	(.L_93 - .L_92)
.L_92:
        /*000c*/ 	.word	0x00000000
        /*0010*/ 	.short	0x0001
        /*0012*/ 	.short	0x0008
        /*0014*/ 	.byte	0x00, 0xf5, 0x21, 0x00


	//----- nvinfo : EIATTR_KPARAM_INFO
	.align		4
.L_93:
        /*0018*/ 	.byte	0x04, 0x17
        /*001a*/ 	.short	(.L_95 - .L_94)
.L_94:
        /*001c*/ 	.word	0x00000000
        /*0020*/ 	.short	0x0000
        /*0022*/ 	.short	0x0000
        /*0024*/ 	.byte	0x00, 0xf5, 0x21, 0x00


	//----- nvinfo : EIATTR_SPARSE_MMA_MASK
	.align		4
.L_95:
        /*0028*/ 	.byte	0x03, 0x50
        /*002a*/ 	.short	0x0000


	//----- nvinfo : EIATTR_MAXREG_COUNT
	.align		4
        /*002c*/ 	.byte	0x03, 0x1b
        /*002e*/ 	.short	0x00ff


	//----- nvinfo : EIATTR_EXTERNS
	.align		4
        /*0030*/ 	.byte	0x04, 0x0f
        /*0032*/ 	.short	(.L_97 - .L_96)


	//   ....[0]....
	.align		4
.L_96:
        /*0034*/ 	.word	index@(vprintf)


	//----- nvinfo : EIATTR_MERCURY_ISA_VERSION
	.align		4
.L_97:
        /*0038*/ 	.byte	0x03, 0x5f
        /*003a*/ 	.short	0x0101


	//----- nvinfo : EIATTR_VRC_CTA_INIT_COUNT
	.align		4
        /*003c*/ 	.byte	0x02, 0x4a
	.zero		1
	.zero		1


	//----- nvinfo : EIATTR_SYSCALL_OFFSETS
	.align		4
        /*0040*/ 	.byte	0x04, 0x46
        /*0042*/ 	.short	(.L_99 - .L_98)


	//   ....[0]....
.L_98:
        /*0044*/ 	.word	0x00000110


	//   ....[1]....
        /*0048*/ 	.word	0x000001c0


	//   ....[2]....
        /*004c*/ 	.word	0x00000270


	//   ....[3]....
        /*0050*/ 	.word	0x00000320


	//   ....[4]....
        /*0054*/ 	.word	0x000003d0


	//   ....[5]....
        /*0058*/ 	.word	0x00000480


	//   ....[6]....
        /*005c*/ 	.word	0x00000530


	//   ....[7]....
        /*0060*/ 	.word	0x000005e0


	//   ....[8]....
        /*0064*/ 	.word	0x00000690


	//   ....[9]....
        /*0068*/ 	.word	0x00000740


	//   ....[10]....
        /*006c*/ 	.word	0x000007f0


	//   ....[11]....
        /*0070*/ 	.word	0x000008a0


	//   ....[12]....
        /*0074*/ 	.word	0x00000950


	//   ....[13]....
        /*0078*/ 	.word	0x00000a00


	//   ....[14]....
        /*007c*/ 	.word	0x00000ab0


	//   ....[15]....
        /*0080*/ 	.word	0x00000b60


	//   ....[16]....
        /*0084*/ 	.word	0x00000c10


	//   ....[17]....
        /*0088*/ 	.word	0x00000cc0


	//   ....[18]....
        /*008c*/ 	.word	0x00000d70


	//   ....[19]....
        /*0090*/ 	.word	0x00000e20


	//   ....[20]....
        /*0094*/ 	.word	0x00000ed0


	//   ....[21]....
        /*0098*/ 	.word	0x00000f80


	//----- nvinfo : EIATTR_EXIT_INSTR_OFFSETS
	.align		4
.L_99:
        /*009c*/ 	.byte	0x04, 0x1c
        /*009e*/ 	.short	(.L_101 - .L_100)


	//   ....[0]....
.L_100:
        /*00a0*/ 	.word	0x00000f90


	//----- nvinfo : EIATTR_CBANK_PARAM_SIZE
	.align		4
.L_101:
        /*00a4*/ 	.byte	0x03, 0x19
        /*00a6*/ 	.short	0x0010


	//----- nvinfo : EIATTR_PARAM_CBANK
	.align		4
        /*00a8*/ 	.byte	0x04, 0x0a
        /*00aa*/ 	.short	(.L_103 - .L_102)
	.align		4
.L_102:
        /*00ac*/ 	.word	index@(.nv.constant0.check_data)
        /*00b0*/ 	.short	0x0380
        /*00b2*/ 	.short	0x0010


	//----- nvinfo : EIATTR_SW_WAR
	.align		4
.L_103:
        /*00b4*/ 	.byte	0x04, 0x36
        /*00b6*/ 	.short	(.L_105 - .L_104)
.L_104:
        /*00b8*/ 	.word	0x00000008
.L_105:


//--------------------- .nv.info.returnOrderNeighboris --------------------------
	.section	.nv.info.returnOrderNeighboris,"",@"SHT_CUDA_INFO"
	.sectionflags	@""
	.align	4


	//----- nvinfo : EIATTR_CUDA_API_VERSION
	.align		4
        /*0000*/ 	.byte	0x04, 0x37
        /*0002*/ 	.short	(.L_107 - .L_106)
.L_106:
        /*0004*/ 	.word	0x00000082


	//----- nvinfo : EIATTR_KPARAM_INFO
	.align		4
.L_107:
        /*0008*/ 	.byte	0x04, 0x17
        /*000a*/ 	.short	(.L_109 - .L_108)
.L_108:
        /*000c*/ 	.word	0x00000000
        /*0010*/ 	.short	0x0005
        /*0012*/ 	.short	0x0020
        /*0014*/ 	.byte	0x00, 0xf5, 0x21, 0x00


	//----- nvinfo : EIATTR_KPARAM_INFO
	.align		4
.L_109:
        /*0018*/ 	.byte	0x04, 0x17
        /*001a*/ 	.short	(.L_111 - .L_110)
.L_110:
        /*001c*/ 	.word	0x00000000
        /*0020*/ 	.short	0x0004
        /*0022*/ 	.short	0x0018
        /*0024*/ 	.byte	0x00, 0xf0, 0x11, 0x00


	//----- nvinfo : EIATTR_KPARAM_INFO
	.align		4
.L_111:
        /*0028*/ 	.byte	0x04, 0x17
        /*002a*/ 	.short	(.L_113 - .L_112)
.L_112:
        /*002c*/ 	.word	0x00000000
        /*0030*/ 	.short	0x0003
        /*0032*/ 	.short	0x0014
        /*0034*/ 	.byte	0x00, 0xf0, 0x11, 0x00


	//----- nvinfo : EIATTR_KPARAM_INFO
	.align		4
.L_113:
        /*0038*/ 	.byte	0x04, 0x17
        /*003a*/ 	.short	(.L_115 - .L_114)
.L_114:
        /*003c*/ 	.word	0x00000000
        /*0040*/ 	.short	0x0002
        /*0042*/ 	.short	0x0010
        /*0044*/ 	.byte	0x00, 0xf0, 0x11, 0x00


	//----- nvinfo : EIATTR_KPARAM_INFO
	.align		4
.L_115:
        /*0048*/ 	.byte	0x04, 0x17
        /*004a*/ 	.short	(.L_117 - .L_116)
.L_116:
        /*004c*/ 	.word	0x00000000
        /*0050*/ 	.short	0x0001
        /*0052*/ 	.short	0x0008
        /*0054*/ 	.byte	0x00, 0xf5, 0x21, 0x00


	//----- nvinfo : EIATTR_KPARAM_INFO
	.align		4
.L_117:
        /*0058*/ 	.byte	0x04, 0x17
        /*005a*/ 	.short	(.L_119 - .L_118)
.L_118:
        /*005c*/ 	.word	0x00000000
        /*0060*/ 	.short	0x0000
        /*0062*/ 	.short	0x0000
        /*0064*/ 	.byte	0x00, 0xf5, 0x21, 0x00


	//----- nvinfo : EIATTR_SPARSE_MMA_MASK
	.align		4
.L_119:
        /*0068*/ 	.byte	0x03, 0x50
        /*006a*/ 	.short	0x0000


	//----- nvinfo : EIATTR_MAXREG_COUNT
	.align		4
        /*006c*/ 	.byte	0x03, 0x1b
        /*006e*/ 	.short	0x00ff


	//----- nvinfo : EIATTR_MERCURY_ISA_VERSION
	.align		4
        /*0070*/ 	.byte	0x03, 0x5f
        /*0072*/ 	.short	0x0101


	//----- nvinfo : EIATTR_VRC_CTA_INIT_COUNT
	.align		4
        /*0074*/ 	.byte	0x02, 0x4a
	.zero		1
	.zero		1


	//----- nvinfo : EIATTR_EXIT_INSTR_OFFSETS
	.align		4
        /*0078*/ 	.byte	0x04, 0x1c
        /*007a*/ 	.short	(.L_121 - .L_120)


	//   ....[0]....
.L_120:
        /*007c*/ 	.word	0x000000a0


	//   ....[1]....
        /*0080*/ 	.word	0x00000d60


	//----- nvinfo : EIATTR_CRS_STACK_SIZE
	.align		4
.L_121:
        /*0084*/ 	.byte	0x04, 0x1e
        /*0086*/ 	.short	(.L_123 - .L_122)
.L_122:
        /*0088*/ 	.word	0x00000000


	//----- nvinfo : EIATTR_CBANK_PARAM_SIZE
	.align		4
.L_123:
        /*008c*/ 	.byte	0x03, 0x19
        /*008e*/ 	.short	0x0028


	//----- nvinfo : EIATTR_PARAM_CBANK
	.align		4
        /*0090*/ 	.byte	0x04, 0x0a
        /*0092*/ 	.short	(.L_125 - .L_124)
	.align		4
.L_124:
        /*0094*/ 	.word	index@(.nv.constant0.returnOrderNeighboris)
        /*0098*/ 	.short	0x0380
        /*009a*/ 	.short	0x0028


	//----- nvinfo : EIATTR_SW_WAR
	.align		4
.L_125:
        /*009c*/ 	.byte	0x04, 0x36
        /*009e*/ 	.short	(.L_127 - .L_126)
.L_126:
        /*00a0*/ 	.word	0x00000008
.L_127:


//--------------------- .nv.info._Z12helloFromGPUv --------------------------
	.section	.nv.info._Z12helloFromGPUv,"",@"SHT_CUDA_INFO"
	.sectionflags	@""
	.align	4


	//----- nvinfo : EIATTR_CUDA_API_VERSION
	.align		4
        /*0000*/ 	.byte	0x04, 0x37
        /*0002*/ 	.short	(.L_129 - .L_128)
.L_128:
        /*0004*/ 	.word	0x00000082


	//----- nvinfo : EIATTR_SPARSE_MMA_MASK
	.align		4
.L_129:
        /*0008*/ 	.byte	0x03, 0x50
        /*000a*/ 	.short	0x0000


	//----- nvinfo : EIATTR_MAXREG_COUNT
	.align		4
        /*000c*/ 	.byte	0x03, 0x1b
        /*000e*/ 	.short	0x00ff


	//----- nvinfo : EIATTR_EXTERNS
	.align		4
        /*0010*/ 	.byte	0x04, 0x0f
        /*0012*/ 	.short	(.L_131 - .L_130)


	//   ....[0]....
	.align		4
.L_130:
        /*0014*/ 	.word	index@(vprintf)


	//----- nvinfo : EIATTR_MERCURY_ISA_VERSION
	.align		4
.L_131:
        /*0018*/ 	.byte	0x03, 0x5f
        /*001a*/ 	.short	0x0101


	//----- nvinfo : EIATTR_VRC_CTA_INIT_COUNT
	.align		4
        /*001c*/ 	.byte	0x02, 0x4a
	.zero		1
	.zero		1


	//----- nvinfo : EIATTR_SYSCALL_OFFSETS
	.align		4
        /*0020*/ 	.byte	0x04, 0x46
        /*0022*/ 	.short	(.L_133 - .L_132)


	//   ....[0]....
.L_132:
        /*0024*/ 	.word	0x00000080


	//----- nvinfo : EIATTR_EXIT_INSTR_OFFSETS
	.align		4
.L_133:
        /*0028*/ 	.byte	0x04, 0x1c
        /*002a*/ 	.short	(.L_135 - .L_134)


	//   ....[0]....
.L_134:
        /*002c*/ 	.word	0x00000090


	//----- nvinfo : EIATTR_SW_WAR
	.align		4
.L_135:
        /*0030*/ 	.byte	0x04, 0x36
        /*0032*/ 	.short	(.L_137 - .L_136)
.L_136:
        /*0034*/ 	.word	0x00000008
.L_137:


//--------------------- .nv.callgraph             --------------------------
	.section	.nv.callgraph,"",@"SHT_CUDA_CALLGRAPH"
	.align	4
	.sectionentsize	8
	.align		4
        /*0000*/ 	.word	0x00000000
	.align		4
        /*0004*/ 	.word	0xffffffff
	.align		4
        /*0008*/ 	.word	index@(calc_distance)
	.align		4
        /*000c*/ 	.word	index@(vprintf)
	.align		4
        /*0010*/ 	.word	index@(check_data)
	.align		4
        /*0014*/ 	.word	index@(vprintf)
	.align		4
        /*0018*/ 	.word	index@(_Z12helloFromGPUv)
	.align		4
        /*001c*/ 	.word	index@(vprintf)
	.align		4
        /*0020*/ 	.word	0x00000000
	.align		4
        /*0024*/ 	.word	0xfffffffe
	.align		4
        /*0028*/ 	.word	0x00000000
	.align		4
        /*002c*/ 	.word	0xfffffffd
	.align		4
        /*0030*/ 	.word	0x00000000
	.align		4
        /*0034*/ 	.word	0xfffffffc


//--------------------- .nv.constant4             --------------------------
	.section	.nv.constant4,"a",@progbits
	.align	8
	.align		8
.nv.constant4:
        /*0000*/ 	.dword	vprintf
	.align		8
        /*0008*/ 	.dword	$str
	.align		8
        /*0010*/ 	.dword	$str$1
	.align		8
        /*0018*/ 	.dword	$str$2
	.align		8
        /*0020*/ 	.dword	$str$3
	.align		8
        /*0028*/ 	.dword	$str$4
	.align		8
        /*0030*/ 	.dword	$str$5
	.align		8
        /*0038*/ 	.dword	$str$6
	.align		8
        /*0040*/ 	.dword	$str$7
	.align		8
        /*0048*/ 	.dword	$str$8
	.align		8
        /*0050*/ 	.dword	$str$9
	.align		8
        /*0058*/ 	.dword	$str$10
	.align		8
        /*0060*/ 	.dword	$str$11
	.align		8
        /*0068*/ 	.dword	$str$12
	.align		8
        /*0070*/ 	.dword	$str$13


//--------------------- .text.calc_distance       --------------------------
	.section	.text.calc_distance,"ax",@progbits
	.align	128
        .global         calc_distance
        .type           calc_distance,@function
        .size           calc_distance,(.L_x_176 - calc_distance)
        .other          calc_distance,@"STO_CUDA_ENTRY STV_DEFAULT"
calc_distance:
.text.calc_distance:
[----:B------:R-:W0:Y:S08]  /*0000*/  LDC R1, c[0x0][0x37c] ;  /* 0x0000df00ff017b82 */ /* 0x000e300000000800 */
[----:B------:R-:W1:Y:S01]  /*0010*/  LDC.64 R2, c[0x0][0x3d8] ;  /* 0x0000f600ff027b82 */ /* 0x000e620000000a00 */
[----:B------:R-:W2:Y:S01]  /*0020*/  LDCU UR4, c[0x0][0x3cc] ;  /* 0x00007980ff0477ac */ /* 0x000ea20008000800 */
[----:B0-----:R-:W-:Y:S01]  /*0030*/  VIADD R1, R1, 0xfffffff8 ;  /* 0xfffffff801017836 */ /* 0x001fe20000000000 */
[----:B-1----:R-:W-:Y:S01]  /*0040*/  IABS R9, R2 ;  /* 0x0000000200097213 */ /* 0x002fe20000000000 */
[----:B--2---:R-:W-:-:S03]  /*0050*/  IMAD R3, R3, UR4, RZ ;  /* 0x0000000403037c24 */ /* 0x004fc6000f8e02ff */
[----:B------:R-:W0:Y:S02]  /*0060*/  I2F.RP R0, R9 ;  /* 0x0000000900007306 */ /* 0x000e240000209400 */
[----:B------:R-:W-:Y:S01]  /*0070*/  IADD3 R7, PT, PT, R3, UR4, RZ ;  /* 0x0000000403077c10 */ /* 0x000fe2000fffe0ff */
[----:B------:R-:W1:Y:S03]  /*0080*/  LDCU UR4, c[0x0][0x2f8] ;  /* 0x00005f00ff0477ac */ /* 0x000e660008000800 */
[----:B------:R-:W-:Y:S02]  /*0090*/  IABS R8, R7 ;  /* 0x0000000700087213 */ /* 0x000fe40000000000 */
[----:B------:R-:W-:-:S04]  /*00a0*/  LOP3.LUT R7, R7, R2, RZ, 0x3c, !PT ;  /* 0x0000000207077212 */ /* 0x000fc800078e3cff */
[----:B------:R-:W-:Y:S01]  /*00b0*/  ISETP.GE.AND P5, PT, R7, RZ, PT ;  /* 0x000000ff0700720c */ /* 0x000fe20003fa6270 */
[----:B0-----:R-:W0:Y:S02]  /*00c0*/  MUFU.RCP R0, R0 ;  /* 0x0000000000007308 */ /* 0x001e240000001000 */
[----:B0-----:R-:W-:-:S06]  /*00d0*/  VIADD R4, R0, 0xffffffe ;  /* 0x0ffffffe00047836 */ /* 0x001fcc0000000000 */
[----:B------:R0:W2:Y:S02]  /*00e0*/  F2I.FTZ.U32.TRUNC.NTZ R5, R4 ;  /* 0x0000000400057305 */ /* 0x0000a4000021f000 */
[----:B0-----:R-:W-:Y:S02]  /*00f0*/  IMAD.MOV.U32 R4, RZ, RZ, RZ ;  /* 0x000000ffff047224 */ /* 0x001fe400078e00ff */
[----:B--2---:R-:W-:-:S04]  /*0100*/  IMAD.MOV R6, RZ, RZ, -R5 ;  /* 0x000000ffff067224 */ /* 0x004fc800078e0a05 */
[----:B------:R-:W-:Y:S01]  /*0110*/  IMAD R11, R6, R9, RZ ;  /* 0x00000009060b7224 */ /* 0x000fe200078e02ff */
[----:B------:R-:W-:Y:S02]  /*0120*/  IABS R6, R3 ;  /* 0x0000000300067213 */ /* 0x000fe40000000000 */
[----:B------:R-:W-:Y:S01]  /*0130*/  LOP3.LUT R3, R3, R2, RZ, 0x3c, !PT ;  /* 0x0000000203037212 */ /* 0x000fe200078e3cff */
[----:B------:R-:W-:-:S03]  /*0140*/  IMAD.HI.U32 R5, R5, R11, R4 ;  /* 0x0000000b05057227 */ /* 0x000fc600078e0004 */
[----:B------:R-:W-:Y:S02]  /*0150*/  ISETP.GE.AND P3, PT, R3, RZ, PT ;  /* 0x000000ff0300720c */ /* 0x000fe40003f66270 */
[----:B------:R-:W-:Y:S01]  /*0160*/  LOP3.LUT R3, RZ, R2, RZ, 0x33, !PT ;  /* 0x00000002ff037212 */ /* 0x000fe200078e33ff */
[----:B------:R-:W-:-:S04]  /*0170*/  IMAD.HI.U32 R0, R5, R6, RZ ;  /* 0x0000000605007227 */ /* 0x000fc800078e00ff */
[----:B------:R-:W-:-:S04]  /*0180*/  IMAD.HI.U32 R5, R5, R8, RZ ;  /* 0x0000000805057227 */ /* 0x000fc800078e00ff */
[----:B------:R-:W-:Y:S02]  /*0190*/  IMAD.MOV R4, RZ, RZ, -R0 ;  /* 0x000000ffff047224 */ /* 0x000fe400078e0a00 */
[----:B------:R-:W-:Y:S02]  /*01a0*/  IMAD.MOV R10, RZ, RZ, -R5 ;  /* 0x000000ffff0a7224 */ /* 0x000fe400078e0a05 */
[C---:B------:R-:W-:Y:S02]  /*01b0*/  IMAD R4, R9.reuse, R4, R6 ;  /* 0x0000000409047224 */ /* 0x040fe400078e0206 */
[----:B------:R-:W-:-:S03]  /*01c0*/  IMAD R6, R9, R10, R8 ;  /* 0x0000000a09067224 */ /* 0x000fc600078e0208 */
[C---:B------:R-:W-:Y:S02]  /*01d0*/  ISETP.GT.U32.AND P2, PT, R9.reuse, R4, PT ;  /* 0x000000040900720c */ /* 0x040fe40003f44070 */
[----:B------:R-:W-:-:S11]  /*01e0*/  ISETP.GT.U32.AND P4, PT, R9, R6, PT ;  /* 0x000000060900720c */ /* 0x000fd60003f84070 */
[-C--:B------:R-:W-:Y:S01]  /*01f0*/  @!P2 IADD3 R4, PT, PT, R4, -R9.reuse, RZ ;  /* 0x800000090404a210 */ /* 0x080fe20007ffe0ff */
[----:B------:R-:W-:Y:S02]  /*0200*/  @!P2 VIADD R0, R0, 0x1 ;  /* 0x000000010000a836 */ /* 0x000fe40000000000 */
[----:B------:R-:W-:Y:S01]  /*0210*/  @!P4 IMAD.IADD R6, R6, 0x1, -R9 ;  /* 0x000000010606c824 */ /* 0x000fe200078e0a09 */
[----:B------:R-:W-:Y:S01]  /*0220*/  ISETP.GE.U32.AND P0, PT, R4, R9, PT ;  /* 0x000000090400720c */ /* 0x000fe20003f06070 */
[----:B------:R-:W-:-:S03]  /*0230*/  @!P4 VIADD R5, R5, 0x1 ;  /* 0x000000010505c836 */ /* 0x000fc60000000000 */
[----:B------:R-:W-:-:S09]  /*0240*/  ISETP.GE.U32.AND P1, PT, R6, R9, PT ;  /* 0x000000090600720c */ /* 0x000fd20003f26070 */
[----:B------:R-:W-:Y:S02]  /*0250*/  @P0 IADD3 R0, PT, PT, R0, 0x1, RZ ;  /* 0x0000000100000810 */ /* 0x000fe40007ffe0ff */
[----:B------:R-:W-:Y:S02]  /*0260*/  ISETP.NE.AND P0, PT, R2, RZ, PT ;  /* 0x000000ff0200720c */ /* 0x000fe40003f05270 */
[----:B------:R-:W-:Y:S01]  /*0270*/  @P1 VIADD R5, R5, 0x1 ;  /* 0x0000000105051836 */ /* 0x000fe20000000000 */
[----:B-1----:R-:W-:Y:S01]  /*0280*/  IADD3 R40, P1, PT, R1, UR4, RZ ;  /* 0x0000000401287c10 */ /* 0x002fe2000ff3e0ff */
[----:B------:R-:W-:Y:S02]  /*0290*/  @!P3 IMAD.MOV R0, RZ, RZ, -R0 ;  /* 0x000000ffff00b224 */ /* 0x000fe400078e0a00 */
[----:B------:R-:W-:-:S03]  /*02a0*/  @!P5 IMAD.MOV R5, RZ, RZ, -R5 ;  /* 0x000000ffff05d224 */ /* 0x000fc600078e0a05 */
[C---:B------:R-:W-:Y:S02]  /*02b0*/  SEL R45, R3.reuse, R0, !P0 ;  /* 0x00000000032d7207 */ /* 0x040fe40004000000 */
[----:B------:R-:W-:-:S04]  /*02c0*/  SEL R44, R3, R5, !P0 ;  /* 0x00000005032c7207 */ /* 0x000fc80004000000 */
[----:B------:R-:W-:-:S13]  /*02d0*/  ISETP.GE.AND P0, PT, R45, R44, PT ;  /* 0x0000002c2d00720c */ /* 0x000fda0003f06270 */
[----:B------:R-:W-:Y:S05]  /*02e0*/  @P0 EXIT ;  /* 0x000000000000094d */ /* 0x000fea0003800000 */
[----:B------:R-:W0:Y:S01]  /*02f0*/  MUFU.RCP64H R3, 2.09999847412109375 ;  /* 0x4000cccc00037908 */ /* 0x000e220000001800 */
[----:B------:R-:W-:Y:S02]  /*0300*/  HFMA2 R8, -RZ, RZ, -19.1875, -19.203125 ;  /* 0xcccccccdff087431 */ /* 0x000fe400000001ff */
[----:B------:R-:W-:Y:S01]  /*0310*/  IMAD.MOV.U32 R9, RZ, RZ, 0x4000cccc ;  /* 0x4000ccccff097424 */ /* 0x000fe200078e00ff */
[----:B------:R-:W1:Y:S01]  /*0320*/  LDC.64 R6, c[0x0][0x3a0] ;  /* 0x0000e800ff067b82 */ /* 0x000e620000000a00 */
[----:B------:R-:W-:Y:S01]  /*0330*/  IMAD.MOV.U32 R2, RZ, RZ, 0x1 ;  /* 0x00000001ff027424 */ /* 0x000fe200078e00ff */
[----:B------:R-:W2:Y:S06]  /*0340*/  LDCU UR4, c[0x0][0x2fc] ;  /* 0x00005f80ff0477ac */ /* 0x000eac0008000800 */
[----:B------:R-:W1:Y:S01]  /*0350*/  LDC.64 R10, c[0x0][0x3a8] ;  /* 0x0000ea00ff0a7b82 */ /* 0x000e620000000a00 */
[----:B0-----:R-:W-:-:S07]  /*0360*/  DFMA R4, R2, -R8, 1 ;  /* 0x3ff000000204742b */ /* 0x001fce0000000808 */
[----:B------:R-:W0:Y:S01]  /*0370*/  S2UR UR44, SR_CTAID.X ;  /* 0x00000000002c79c3 */ /* 0x000e220000002500 */
[----:B------:R-:W-:-:S08]  /*0380*/  DFMA R4, R4, R4, R4 ;  /* 0x000000040404722b */ /* 0x000fd00000000004 */
[----:B------:R-:W-:Y:S02]  /*0390*/  DFMA R4, R2, R4, R2 ;  /* 0x000000040204722b */ /* 0x000fe40000000002 */
[----:B-1----:R-:W-:-:S06]  /*03a0*/  DADD R10, R10, -R6 ;  /* 0x000000000a0a7229 */ /* 0x002fcc0000000806 */
[----:B------:R-:W-:-:S04]  /*03b0*/  DFMA R2, R4, -R8, 1 ;  /* 0x3ff000000402742b */ /* 0x000fc80000000808 */
[----:B------:R-:W-:-:S04]  /*03c0*/  FSETP.GEU.AND P2, PT, |R11|, 6.5827683646048100446e-37, PT ;  /* 0x036000000b00780b */ /* 0x000fc80003f4e200 */
[----:B------:R-:W-:-:S08]  /*03d0*/  DFMA R2, R4, R2, R4 ;  /* 0x000000020402722b */ /* 0x000fd00000000004 */
[----:B------:R-:W-:-:S08]  /*03e0*/  DMUL R46, R10, R2 ;  /* 0x000000020a2e7228 */ /* 0x000fd00000000000 */
[----:B------:R-:W-:-:S08]  /*03f0*/  DFMA R4, R46, -R8, R10 ;  /* 0x800000082e04722b */ /* 0x000fd0000000000a */
[----:B------:R-:W-:Y:S01]  /*0400*/  DFMA R46, R2, R4, R46 ;  /* 0x00000004022e722b */ /* 0x000fe2000000002e */
[----:B--2---:R-:W-:-:S09]  /*0410*/  IMAD.X R2, RZ, RZ, UR4, P1 ;  /* 0x00000004ff027e24 */ /* 0x004fd200088e06ff */
[----:B------:R-:W-:-:S05]  /*0420*/  FFMA R0, RZ, 2.0124998092651367188, R47 ;  /* 0x4000ccccff007823 */ /* 0x000fca000000002f */
[----:B------:R-:W-:-:S13]  /*0430*/  FSETP.GT.AND P0, PT, |R0|, 1.469367938527859385e-39, PT ;  /* 0x001000000000780b */ /* 0x000fda0003f04200 */
[----:B0-----:R-:W-:Y:S05]  /*0440*/  @P0 BRA P2, `(.L_x_0) ;  /* 0x0000000000180947 */ /* 0x001fea0001000000 */
[----:B------:R-:W-:Y:S01]  /*0450*/  MOV R4, 0xcccccccd ;  /* 0xcccccccd00047802 */ /* 0x000fe20000000f00 */
[----:B------:R-:W-:Y:S01]  /*0460*/  IMAD.MOV.U32 R5, RZ, RZ, 0x4000cccc ;  /* 0x4000ccccff057424 */ /* 0x000fe200078e00ff */
[----:B------:R-:W-:-:S07]  /*0470*/  MOV R0, 0x490 ;  /* 0x0000049000007802 */ /* 0x000fce0000000f00 */
[----:B------:R-:W-:Y:S05]  /*0480*/  CALL.REL.NOINC `($__internal_1_$__cuda_sm20_div_rn_f64_full) ;  /* 0x0000004c00cc7944 */ /* 0x000fea0003c00000 */
[----:B------:R-:W-:Y:S02]  /*0490*/  IMAD.MOV.U32 R46, RZ, RZ, R12 ;  /* 0x000000ffff2e7224 */ /* 0x000fe400078e000c */
[----:B------:R-:W-:-:S07]  /*04a0*/  IMAD.MOV.U32 R47, RZ, RZ, R13 ;  /* 0x000000ffff2f7224 */ /* 0x000fce00078e000d */
.L_x_0:
[----:B------:R-:W0:Y:S01]  /*04b0*/  MUFU.RCP64H R7, 2.09999847412109375 ;  /* 0x4000cccc00077908 */ /* 0x000e220000001800 */
[----:B------:R-:W-:Y:S01]  /*04c0*/  MOV R8, 0xcccccccd ;  /* 0xcccccccd00087802 */ /* 0x000fe20000000f00 */
[----:B------:R-:W-:Y:S01]  /*04d0*/  IMAD.MOV.U32 R9, RZ, RZ, 0x4000cccc ;  /* 0x4000ccccff097424 */ /* 0x000fe200078e00ff */
[----:B------:R-:W1:Y:S01]  /*04e0*/  LDC.64 R4, c[0x0][0x3b0] ;  /* 0x0000ec00ff047b82 */ /* 0x000e620000000a00 */
[----:B------:R-:W-:-:S07]  /*04f0*/  IMAD.MOV.U32 R6, RZ, RZ, 0x1 ;  /* 0x00000001ff067424 */ /* 0x000fce00078e00ff */
[----:B------:R-:W1:Y:S01]  /*0500*/  LDC.64 R10, c[0x0][0x3b8] ;  /* 0x0000ee00ff0a7b82 */ /* 0x000e620000000a00 */
[----:B0-----:R-:W-:-:S08]  /*0510*/  DFMA R12, R6, -R8, 1 ;  /* 0x3ff00000060c742b */ /* 0x001fd00000000808 */
        /* <DEDUP_REMOVED lines=8> */
[----:B------:R-:W-:-:S10]  /*05a0*/  DFMA R38, R6, R4, R38 ;  /* 0x000000040626722b */ /* 0x000fd40000000026 */
[----:B------:R-:W-:-:S05]  /*05b0*/  FFMA R0, RZ, 2.0124998092651367188, R39 ;  /* 0x4000ccccff007823 */ /* 0x000fca0000000027 */
[----:B------:R-:W-:-:S13]  /*05c0*/  FSETP.GT.AND P0, PT, |R0|, 1.469367938527859385e-39, PT ;  /* 0x001000000000780b */ /* 0x000fda0003f04200 */
[----:B------:R-:W-:Y:S05]  /*05d0*/  @P0 BRA P1, `(.L_x_1) ;  /* 0x0000000000180947 */ /* 0x000fea0000800000 */
[----:B------:R-:W-:Y:S01]  /*05e0*/  IMAD.MOV.U32 R4, RZ, RZ, -0x33333333 ;  /* 0xcccccccdff047424 */ /* 0x000fe200078e00ff */
[----:B------:R-:W-:Y:S02]  /*05f0*/  MOV R5, 0x4000cccc ;  /* 0x4000cccc00057802 */ /* 0x000fe40000000f00 */
[----:B------:R-:W-:-:S07]  /*0600*/  MOV R0, 0x620 ;  /* 0x0000062000007802 */ /* 0x000fce0000000f00 */
[----:B------:R-:W-:Y:S05]  /*0610*/  CALL.REL.NOINC `($__internal_1_$__cuda_sm20_div_rn_f64_full) ;  /* 0x0000004c00687944 */ /* 0x000fea0003c00000 */
[----:B------:R-:W-:Y:S02]  /*0620*/  IMAD.MOV.U32 R38, RZ, RZ, R12 ;  /* 0x000000ffff267224 */ /* 0x000fe400078e000c */
[----:B------:R-:W-:-:S07]  /*0630*/  IMAD.MOV.U32 R39, RZ, RZ, R13 ;  /* 0x000000ffff277224 */ /* 0x000fce00078e000d */
.L_x_1:
[----:B------:R-:W0:Y:S01]  /*0640*/  LDCU UR4, c[0x0][0x3c4] ;  /* 0x00007880ff0477ac */ /* 0x000e220008000800 */
[----:B------:R-:W1:Y:S01]  /*0650*/  LDC.64 R8, c[0x0][0x3c0] ;  /* 0x0000f000ff087b82 */ /* 0x000e620000000a00 */
[----:B------:R-:W-:Y:S01]  /*0660*/  IMAD.MOV.U32 R4, RZ, RZ, 0x1 ;  /* 0x00000001ff047424 */ /* 0x000fe200078e00ff */
[----:B0-----:R-:W1:Y:S05]  /*0670*/  MUFU.RCP64H R5, UR4 ;  /* 0x0000000400057d08 */ /* 0x001e6a0008001800 */
[----:B-1----:R-:W-:-:S08]  /*0680*/  DFMA R6, R4, -R8, 1 ;  /* 0x3ff000000406742b */ /* 0x002fd00000000808 */
[----:B------:R-:W-:-:S08]  /*0690*/  DFMA R6, R6, R6, R6 ;  /* 0x000000060606722b */ /* 0x000fd00000000006 */
[----:B------:R-:W-:-:S08]  /*06a0*/  DFMA R6, R4, R6, R4 ;  /* 0x000000060406722b */ /* 0x000fd00000000004 */
[----:B------:R-:W-:-:S08]  /*06b0*/  DFMA R4, R6, -R8, 1 ;  /* 0x3ff000000604742b */ /* 0x000fd00000000808 */
[----:B------:R-:W-:-:S08]  /*06c0*/  DFMA R4, R6, R4, R6 ;  /* 0x000000040604722b */ /* 0x000fd00000000006 */
[----:B------:R-:W-:-:S08]  /*06d0*/  DMUL R36, R4, 5 ;  /* 0x4014000004247828 */ /* 0x000fd00000000000 */
[----:B------:R-:W-:-:S08]  /*06e0*/  DFMA R6, R36, -R8, 5 ;  /* 0x401400002406742b */ /* 0x000fd00000000808 */
[----:B------:R-:W-:-:S10]  /*06f0*/  DFMA R36, R4, R6, R36 ;  /* 0x000000060424722b */ /* 0x000fd40000000024 */
[----:B------:R-:W-:-:S05]  /*0700*/  FFMA R0, RZ, UR4, R37 ;  /* 0x00000004ff007c23 */ /* 0x000fca0008000025 */
[----:B------:R-:W-:-:S13]  /*0710*/  FSETP.GT.AND P0, PT, |R0|, 1.469367938527859385e-39, PT ;  /* 0x001000000000780b */ /* 0x000fda0003f04200 */
[----:B------:R-:W-:Y:S05]  /*0720*/  @P0 BRA `(.L_x_2) ;  /* 0x0000000000240947 */ /* 0x000fea0003800000 */
[----:B------:R-:W0:Y:S01]  /*0730*/  LDCU.64 UR4, c[0x0][0x3c0] ;  /* 0x00007800ff0477ac */ /* 0x000e220008000a00 */
[----:B------:R-:W-:Y:S01]  /*0740*/  MOV R10, RZ ;  /* 0x000000ff000a7202 */ /* 0x000fe20000000f00 */
[----:B------:R-:W-:Y:S01]  /*0750*/  IMAD.MOV.U32 R11, RZ, RZ, 0x40140000 ;  /* 0x40140000ff0b7424 */ /* 0x000fe200078e00ff */
[----:B------:R-:W-:Y:S01]  /*0760*/  MOV R0, 0x7a0 ;  /* 0x000007a000007802 */ /* 0x000fe20000000f00 */
[----:B0-----:R-:W-:Y:S02]  /*0770*/  IMAD.U32 R4, RZ, RZ, UR4 ;  /* 0x00000004ff047e24 */ /* 0x001fe4000f8e00ff */
[----:B------:R-:W-:-:S07]  /*0780*/  IMAD.U32 R5, RZ, RZ, UR5 ;  /* 0x00000005ff057e24 */ /* 0x000fce000f8e00ff */
[----:B------:R-:W-:Y:S05]  /*0790*/  CALL.REL.NOINC `($__internal_1_$__cuda_sm20_div_rn_f64_full) ;  /* 0x0000004c00087944 */ /* 0x000fea0003c00000 */
[----:B------:R-:W-:Y:S01]  /*07a0*/  MOV R36, R12 ;  /* 0x0000000c00247202 */ /* 0x000fe20000000f00 */
[----:B------:R-:W-:-:S07]  /*07b0*/  IMAD.MOV.U32 R37, RZ, RZ, R13 ;  /* 0x000000ffff257224 */ /* 0x000fce00078e000d */
.L_x_2:
[----:B------:R-:W0:Y:S01]  /*07c0*/  LDCU UR8, c[0x0][0x3c4] ;  /* 0x00007880ff0877ac */ /* 0x000e220008000800 */
[----:B------:R-:W1:Y:S01]  /*07d0*/  LDC.64 R18, c[0x0][0x3c0] ;  /* 0x0000f000ff127b82 */ /* 0x000e620000000a00 */
[----:B------:R-:W-:Y:S01]  /*07e0*/  IMAD.MOV.U32 R4, RZ, RZ, 0x1 ;  /* 0x00000001ff047424 */ /* 0x000fe200078e00ff */
[----:B------:R-:W2:Y:S01]  /*07f0*/  LDCU UR4, c[0x0][0x3cc] ;  /* 0x00007980ff0477ac */ /* 0x000ea20008000800 */
[----:B------:R-:W-:Y:S01]  /*0800*/  UMOV UR6, 0x9999999a ;  /* 0x9999999a00067882 */ /* 0x000fe20000000000 */
[----:B------:R-:W-:Y:S01]  /*0810*/  UMOV UR7, 0x3fc99999 ;  /* 0x3fc9999900077882 */ /* 0x000fe20000000000 */
[----:B------:R-:W-:Y:S01]  /*0820*/  UMOV UR5, 0x400921fb ;  /* 0x400921fb00057882 */ /* 0x000fe20000000000 */
[----:B------:R-:W3:Y:S01]  /*0830*/  LDCU.64 UR42, c[0x0][0x358] ;  /* 0x00006b00ff2a77ac */ /* 0x000ee20008000a00 */
[----:B------:R-:W4:Y:S01]  /*0840*/  LDCU.64 UR36, c[0x0][0x3c0] ;  /* 0x00007800ff2477ac */ /* 0x000f220008000a00 */
[----:B0-----:R-:W1:Y:S01]  /*0850*/  MUFU.RCP64H R5, UR8 ;  /* 0x0000000800057d08 */ /* 0x001e620008001800 */
[----:B------:R-:W0:Y:S01]  /*0860*/  LDCU UR45, c[0x0][0x3c4] ;  /* 0x00007880ff2d77ac */ /* 0x000e220008000800 */
[----:B--2---:R-:W-:Y:S01]  /*0870*/  USHF.L.U32 UR4, UR4, 0x2, URZ ;  /* 0x0000000204047899 */ /* 0x004fe200080006ff */
[----:B------:R-:W2:Y:S01]  /*0880*/  LDCU.64 UR40, c[0x0][0x3b8] ;  /* 0x00007700ff2877ac */ /* 0x000ea20008000a00 */
[----:B------:R-:W0:Y:S01]  /*0890*/  LDCU.64 UR38, c[0x0][0x3a8] ;  /* 0x00007500ff2677ac */ /* 0x000e220008000a00 */
[----:B-1----:R-:W-:-:S08]  /*08a0*/  DFMA R6, R4, -R18, 1 ;  /* 0x3ff000000406742b */ /* 0x002fd00000000812 */
[----:B------:R-:W-:-:S08]  /*08b0*/  DFMA R6, R6, R6, R6 ;  /* 0x000000060606722b */ /* 0x000fd00000000006 */
[----:B------:R-:W-:-:S08]  /*08c0*/  DFMA R6, R4, R6, R4 ;  /* 0x000000060406722b */ /* 0x000fd00000000004 */
[----:B------:R-:W-:-:S08]  /*08d0*/  DFMA R4, R6, -R18, 1 ;  /* 0x3ff000000604742b */ /* 0x000fd00000000812 */
[----:B------:R-:W-:Y:S01]  /*08e0*/  DFMA R8, R6, R4, R6 ;  /* 0x000000040608722b */ /* 0x000fe20000000006 */
[----:B------:R-:W1:Y:S01]  /*08f0*/  I2F.F64 R6, UR4 ;  /* 0x0000000400067d12 */ /* 0x000e620008201c00 */
[----:B------:R-:W-:-:S06]  /*0900*/  UMOV UR4, 0x54442d18 ;  /* 0x54442d1800047882 */ /* 0x000fcc0000000000 */
[----:B------:R-:W-:-:S08]  /*0910*/  DMUL R16, R8, UR6 ;  /* 0x0000000608107c28 */ /* 0x000fd00008000000 */
[----:B------:R-:W-:Y:S02]  /*0920*/  DFMA R4, R16, -R18, UR6 ;  /* 0x0000000610047e2b */ /* 0x000fe40008000812 */
[----:B-1----:R-:W-:-:S06]  /*0930*/  DMUL R6, R6, UR4 ;  /* 0x0000000406067c28 */ /* 0x002fcc0008000000 */
[----:B------:R-:W-:Y:S02]  /*0940*/  DFMA R16, R8, R4, R16 ;  /* 0x000000040810722b */ /* 0x000fe40000000010 */
[----:B------:R-:W-:-:S08]  /*0950*/  DMUL R18, R6, R18 ;  /* 0x0000001206127228 */ /* 0x000fd00000000000 */
[----:B------:R-:W-:-:S05]  /*0960*/  FFMA R0, RZ, UR8, R17 ;  /* 0x00000008ff007c23 */ /* 0x000fca0008000011 */
[----:B------:R-:W-:-:S13]  /*0970*/  FSETP.GT.AND P0, PT, |R0|, 1.469367938527859385e-39, PT ;  /* 0x001000000000780b */ /* 0x000fda0003f04200 */
[----:B0-234-:R-:W-:Y:S05]  /*0980*/  @P0 BRA `(.L_x_3) ;  /* 0x0000000000240947 */ /* 0x01dfea0003800000 */
[----:B------:R-:W0:Y:S01]  /*0990*/  LDCU.64 UR4, c[0x0][0x3c0] ;  /* 0x00007800ff0477ac */ /* 0x000e220008000a00 */
[----:B------:R-:W-:Y:S01]  /*09a0*/  IMAD.MOV.U32 R10, RZ, RZ, -0x66666666 ;  /* 0x9999999aff0a7424 */ /* 0x000fe200078e00ff */
[----:B------:R-:W-:Y:S01]  /*09b0*/  MOV R0, 0xa00 ;  /* 0x00000a0000007802 */ /* 0x000fe20000000f00 */
[----:B------:R-:W-:Y:S01]  /*09c0*/  IMAD.MOV.U32 R11, RZ, RZ, 0x3fc99999 ;  /* 0x3fc99999ff0b7424 */ /* 0x000fe200078e00ff */
[----:B0-----:R-:W-:Y:S01]  /*09d0*/  MOV R4, UR4 ;  /* 0x0000000400047c02 */ /* 0x001fe20008000f00 */
[----:B------:R-:W-:-:S07]  /*09e0*/  IMAD.U32 R5, RZ, RZ, UR5 ;  /* 0x00000005ff057e24 */ /* 0x000fce000f8e00ff */
[----:B------:R-:W-:Y:S05]  /*09f0*/  CALL.REL.NOINC `($__internal_1_$__cuda_sm20_div_rn_f64_full) ;  /* 0x0000004800707944 */ /* 0x000fea0003c00000 */
[----:B------:R-:W-:Y:S01]  /*0a00*/  IMAD.MOV.U32 R16, RZ, RZ, R12 ;  /* 0x000000ffff107224 */ /* 0x000fe200078e000c */
[----:B------:R-:W-:-:S07]  /*0a10*/  MOV R17, R13 ;  /* 0x0000000d00117202 */ /* 0x000fce0000000f00 */
.L_x_3:
[----:B------:R-:W0:Y:S08]  /*0a20*/  LDC.64 R4, c[0x0][0x3d0] ;  /* 0x0000f400ff047b82 */ /* 0x000e300000000a00 */
[----:B------:R-:W1:Y:S01]  /*0a30*/  LDC.64 R22, c[0x0][0x388] ;  /* 0x0000e200ff167b82 */ /* 0x000e620000000a00 */
[----:B0-----:R-:W-:-:S04]  /*0a40*/  IMAD R3, R45, R5, UR44 ;  /* 0x0000002c2d037e24 */ /* 0x001fc8000f8e0205 */
[----:B------:R-:W-:-:S04]  /*0a50*/  IMAD R3, R3, R4, RZ ;  /* 0x0000000403037224 */ /* 0x000fc800078e02ff */
[----:B-1----:R-:W-:-:S05]  /*0a60*/  IMAD.WIDE R22, R3, 0x4, R22 ;  /* 0x0000000403167825 */ /* 0x002fca00078e0216 */
[----:B------:R-:W2:Y:S01]  /*0a70*/  LDG.E R0, desc[UR42][R22.64] ;  /* 0x0000002a16007981 */ /* 0x000ea2000c1e1900 */
[----:B------:R-:W-:Y:S01]  /*0a80*/  BSSY.RECONVERGENT B7, `(.L_x_4) ;  /* 0x0000465000077945 */ /* 0x000fe20003800200 */
[----:B--2---:R-:W-:-:S13]  /*0a90*/  ISETP.NE.AND P0, PT, R0, RZ, PT ;  /* 0x000000ff0000720c */ /* 0x004fda0003f05270 */
[----:B------:R-:W-:Y:S05]  /*0aa0*/  @!P0 BRA `(.L_x_5) ;  /* 0x0000004400888947 */ /* 0x000fea0003800000 */
[----:B------:R-:W0:Y:S01]  /*0ab0*/  LDC.64 R24, c[0x0][0x390] ;  /* 0x0000e400ff187b82 */ /* 0x000e220000000a00 */
[----:B------:R-:W1:Y:S07]  /*0ac0*/  LDCU.64 UR4, c[0x0][0x3a8] ;  /* 0x00007500ff0477ac */ /* 0x000e6e0008000a00 */
[----:B------:R-:W2:Y:S01]  /*0ad0*/  LDC.64 R26, c[0x0][0x398] ;  /* 0x0000e600ff1a7b82 */ /* 0x000ea20000000a00 */
[----:B0-----:R-:W-:-:S06]  /*0ae0*/  IMAD.WIDE R24, R45, 0x8, R24 ;  /* 0x000000082d187825 */ /* 0x001fcc00078e0218 */
[----:B------:R-:W3:Y:S01]  /*0af0*/  LDG.E.64 R24, desc[UR42][R24.64] ;  /* 0x0000002a18187981 */ /* 0x000ee2000c1e1b00 */
[----:B--2---:R-:W-:-:S06]  /*0b00*/  IMAD.WIDE R26, R45, 0x8, R26 ;  /* 0x000000082d1a7825 */ /* 0x004fcc00078e021a */
[----:B------:R-:W2:Y:S01]  /*0b10*/  LDG.E.64 R26, desc[UR42][R26.64] ;  /* 0x0000002a1a1a7981 */ /* 0x000ea2000c1e1b00 */
[----:B------:R-:W-:Y:S01]  /*0b20*/  IMAD.MOV.U32 R41, RZ, RZ, RZ ;  /* 0x000000ffff297224 */ /* 0x000fe200078e00ff */
[C-C-:B---3--:R-:W-:Y:S02]  /*0b30*/  DADD R28, R24.reuse, R46.reuse ;  /* 0x00000000181c7229 */ /* 0x148fe4000000002e */
[C---:B------:R-:W-:Y:S02]  /*0b40*/  DADD R30, R24.reuse, -R46 ;  /* 0x00000000181e7229 */ /* 0x040fe4000000082e */
[----:B-1----:R-:W-:Y:S02]  /*0b50*/  DADD R32, -R24, UR4 ;  /* 0x0000000418207e29 */ /* 0x002fe40008000100 */
[----:B--2---:R-:W-:-:S11]  /*0b60*/  DADD R34, R26, R38 ;  /* 0x000000001a227229 */ /* 0x004fd60000000026 */
.L_x_96:
[----:B------:R-:W0:Y:S08]  /*0b70*/  LDC.64 R4, c[0x0][0x390] ;  /* 0x0000e400ff047b82 */ /* 0x000e300000000a00 */
[----:B------:R-:W1:Y:S01]  /*0b80*/  LDC.64 R6, c[0x0][0x398] ;  /* 0x0000e600ff067b82 */ /* 0x000e620000000a00 */
[----:B0-----:R-:W-:-:S06]  /*0b90*/  IMAD.WIDE R4, R0, 0x8, R4 ;  /* 0x0000000800047825 */ /* 0x001fcc00078e0204 */
[----:B------:R-:W2:Y:S01]  /*0ba0*/  LDG.E.64 R4, desc[UR42][R4.64+-0x8] ;  /* 0xfffff82a04047981 */ /* 0x000ea2000c1e1b00 */
[----:B-1----:R-:W-:-:S05]  /*0bb0*/  IMAD.WIDE R6, R0, 0x8, R6 ;  /* 0x0000000800067825 */ /* 0x002fca00078e0206 */
[----:B------:R-:W3:Y:S01]  /*0bc0*/  LDG.E.64 R10, desc[UR42][R6.64+-0x8] ;  /* 0xfffff82a060a7981 */ /* 0x000ee2000c1e1b00 */
[----:B------:R-:W-:Y:S01]  /*0bd0*/  DADD R8, R26, -R38 ;  /* 0x000000001a087229 */ /* 0x000fe20000000826 */
[----:B------:R-:W-:Y:S01]  /*0be0*/  BSSY.RECONVERGENT B6, `(.L_x_6) ;  /* 0x0000449000067945 */ /* 0x000fe20003800200 */
[----:B--2---:R-:W-:Y:S02]  /*0bf0*/  DSETP.GEU.AND P1, PT, R4, R28, PT ;  /* 0x0000001c0400722a */ /* 0x004fe40003f2e000 */
[----:B---3--:R-:W-:-:S04]  /*0c00*/  DSETP.GEU.AND P2, PT, R10, R34, PT ;  /* 0x000000220a00722a */ /* 0x008fc80003f4e000 */
[----:B------:R-:W-:Y:S02]  /*0c10*/  DSETP.GT.AND P1, PT, R4, R30, !P1 ;  /* 0x0000001e0400722a */ /* 0x000fe40004f24000 */
[----:B------:R-:W-:-:S06]  /*0c20*/  DSETP.LEU.OR P0, PT, R10, R8, P2 ;  /* 0x000000080a00722a */ /* 0x000fcc000170b400 */
[----:B------:R-:W-:-:S13]  /*0c30*/  PLOP3.LUT P0, PT, P1, P0, PT, 0x8f, 0xf8 ;  /* 0x0000000000f8781c */ /* 0x000fda0000f01177 */
[----:B------:R-:W-:Y:S05]  /*0c40*/  @P0 BRA `(.L_x_7) ;  /* 0x0000000400d80947 */ /* 0x000fea0003800000 */
[----:B------:R-:W-:Y:S01]  /*0c50*/  DADD R6, R26, -R10 ;  /* 0x000000001a067229 */ /* 0x000fe2000000080a */
[----:B------:R-:W-:Y:S01]  /*0c60*/  IMAD.MOV.U32 R8, RZ, RZ, 0x0 ;  /* 0x00000000ff087424 */ /* 0x000fe200078e00ff */
[----:B------:R-:W-:Y:S01]  /*0c70*/  DADD R4, R24, -R4 ;  /* 0x0000000018047229 */ /* 0x000fe20000000804 */
[----:B------:R-:W-:Y:S01]  /*0c80*/  MOV R9, 0x3fd80000 ;  /* 0x3fd8000000097802 */ /* 0x000fe20000000f00 */
[----:B------:R-:W-:Y:S01]  /*0c90*/  BSSY.RECONVERGENT B0, `(.L_x_8) ;  /* 0x000001b000007945 */ /* 0x000fe20003800200 */
[----:B------:R-:W-:-:S03]  /*0ca0*/  ISETP.NE.AND P4, PT, RZ, UR44, PT ;  /* 0x0000002cff007c0c */ /* 0x000fc6000bf85270 */
[----:B------:R-:W-:-:S08]  /*0cb0*/  DMUL R6, R6, R6 ;  /* 0x0000000606067228 */ /* 0x000fd00000000000 */
[----:B------:R-:W-:-:S06]  /*0cc0*/  DFMA R6, R4, R4, R6 ;  /* 0x000000040406722b */ /* 0x000fcc0000000006 */
[----:B------:R-:W0:Y:S04]  /*0cd0*/  MUFU.RSQ64H R13, R7 ;  /* 0x00000007000d7308 */ /* 0x000e280000001c00 */
[----:B------:R-:W-:-:S05]  /*0ce0*/  VIADD R12, R7, 0xfcb00000 ;  /* 0xfcb00000070c7836 */ /* 0x000fca0000000000 */
[----:B------:R-:W-:Y:S01]  /*0cf0*/  ISETP.GE.U32.AND P0, PT, R12, 0x7ca00000, PT ;  /* 0x7ca000000c00780c */ /* 0x000fe20003f06070 */
[----:B0-----:R-:W-:-:S08]  /*0d00*/  DMUL R4, R12, R12 ;  /* 0x0000000c0c047228 */ /* 0x001fd00000000000 */
[----:B------:R-:W-:-:S08]  /*0d10*/  DFMA R4, R6, -R4, 1 ;  /* 0x3ff000000604742b */ /* 0x000fd00000000804 */
[----:B------:R-:W-:Y:S02]  /*0d20*/  DFMA R8, R4, R8, 0.5 ;  /* 0x3fe000000408742b */ /* 0x000fe40000000008 */
[----:B------:R-:W-:-:S08]  /*0d30*/  DMUL R4, R12, R4 ;  /* 0x000000040c047228 */ /* 0x000fd00000000000 */
[----:B------:R-:W-:-:S08]  /*0d40*/  DFMA R20, R8, R4, R12 ;  /* 0x000000040814722b */ /* 0x000fd0000000000c */
[----:B------:R-:W-:Y:S02]  /*0d50*/  DMUL R14, R6, R20 ;  /* 0x00000014060e7228 */ /* 0x000fe40000000000 */
[----:B------:R-:W-:Y:S02]  /*0d60*/  VIADD R9, R21, 0xfff00000 ;  /* 0xfff0000015097836 */ /* 0x000fe40000000000 */
[----:B------:R-:W-:-:S04]  /*0d70*/  IMAD.MOV.U32 R8, RZ, RZ, R20 ;  /* 0x000000ffff087224 */ /* 0x000fc800078e0014 */
[----:B------:R-:W-:-:S08]  /*0d80*/  DFMA R4, R14, -R14, R6 ;  /* 0x8000000e0e04722b */ /* 0x000fd00000000006 */
[----:B------:R-:W-:Y:S01]  /*0d90*/  DFMA R10, R4, R8, R14 ;  /* 0x00000008040a722b */ /* 0x000fe2000000000e */
[----:B------:R-:W-:Y:S10]  /*0da0*/  @!P0 BRA `(.L_x_9) ;  /* 0x0000000000248947 */ /* 0x000ff40003800000 */
[----:B------:R-:W-:Y:S01]  /*0db0*/  MOV R8, R6 ;  /* 0x0000000600087202 */ /* 0x000fe20000000f00 */
[----:B------:R-:W-:Y:S01]  /*0dc0*/  IMAD.MOV.U32 R6, RZ, RZ, R4 ;  /* 0x000000ffff067224 */ /* 0x000fe200078e0004 */
[----:B------:R-:W-:Y:S01]  /*0dd0*/  MOV R0, R12 ;  /* 0x0000000c00007202 */ /* 0x000fe20000000f00 */
[----:B------:R-:W-:Y:S01]  /*0de0*/  IMAD.MOV.U32 R10, RZ, RZ, R20 ;  /* 0x000000ffff0a7224 */ /* 0x000fe200078e0014 */
[----:B------:R-:W-:Y:S01]  /*0df0*/  MOV R12, 0xe40 ;  /* 0x00000e40000c7802 */ /* 0x000fe20000000f00 */
[----:B------:R-:W-:Y:S02]  /*0e00*/  IMAD.MOV.U32 R4, RZ, RZ, R14 ;  /* 0x000000ffff047224 */ /* 0x000fe400078e000e */
[----:B------:R-:W-:Y:S02]  /*0e10*/  IMAD.MOV.U32 R3, RZ, RZ, R15 ;  /* 0x000000ffff037224 */ /* 0x000fe400078e000f */
[----:B------:R-:W-:-:S07]  /*0e20*/  IMAD.MOV.U32 R11, RZ, RZ, R9 ;  /* 0x000000ffff0b7224 */ /* 0x000fce00078e0009 */
[----:B------:R-:W-:Y:S05]  /*0e30*/  CALL.REL.NOINC `($__internal_2_$__cuda_sm20_dsqrt_rn_f64_mediumpath_v1) ;  /* 0x0000004800d87944 */ /* 0x000fea0003c00000 */
.L_x_9:
[----:B------:R-:W-:Y:S05]  /*0e40*/  BSYNC.RECONVERGENT B0 ;  /* 0x0000000000007941 */ /* 0x000fea0003800200 */
.L_x_8:
[----:B------:R-:W0:Y:S01]  /*0e50*/  LDC.64 R6, c[0x0][0x3c0] ;  /* 0x0000f000ff067b82 */ /* 0x000e220000000a00 */
[----:B------:R-:W0:Y:S01]  /*0e60*/  MUFU.RCP64H R5, UR45 ;  /* 0x0000002d00057d08 */ /* 0x000e220008001800 */
[----:B------:R-:W-:Y:S01]  /*0e70*/  IMAD.MOV.U32 R4, RZ, RZ, 0x1 ;  /* 0x00000001ff047424 */ /* 0x000fe200078e00ff */
[----:B------:R-:W-:Y:S01]  /*0e80*/  FSETP.GEU.AND P1, PT, |R11|, 6.5827683646048100446e-37, PT ;  /* 0x036000000b00780b */ /* 0x000fe20003f2e200 */
[----:B------:R-:W-:Y:S04]  /*0e90*/  BSSY.RECONVERGENT B0, `(.L_x_10) ;  /* 0x0000013000007945 */ /* 0x000fe80003800200 */
[----:B0-----:R-:W-:-:S08]  /*0ea0*/  DFMA R8, R4, -R6, 1 ;  /* 0x3ff000000408742b */ /* 0x001fd00000000806 */
[----:B------:R-:W-:-:S08]  /*0eb0*/  DFMA R8, R8, R8, R8 ;  /* 0x000000080808722b */ /* 0x000fd00000000008 */
[----:B------:R-:W-:-:S08]  /*0ec0*/  DFMA R8, R4, R8, R4 ;  /* 0x000000080408722b */ /* 0x000fd00000000004 */
[----:B------:R-:W-:-:S08]  /*0ed0*/  DFMA R4, R8, -R6, 1 ;  /* 0x3ff000000804742b */ /* 0x000fd00000000806 */
[----:B------:R-:W-:-:S08]  /*0ee0*/  DFMA R8, R8, R4, R8 ;  /* 0x000000040808722b */ /* 0x000fd00000000008 */
[----:B------:R-:W-:-:S08]  /*0ef0*/  DMUL R4, R8, R10 ;  /* 0x0000000a08047228 */ /* 0x000fd00000000000 */
[----:B------:R-:W-:-:S08]  /*0f00*/  DFMA R6, R4, -R6, R10 ;  /* 0x800000060406722b */ /* 0x000fd0000000000a */
[----:B------:R-:W-:-:S10]  /*0f10*/  DFMA R4, R8, R6, R4 ;  /* 0x000000060804722b */ /* 0x000fd40000000004 */
[----:B------:R-:W-:-:S05]  /*0f20*/  FFMA R0, RZ, UR45, R5 ;  /* 0x0000002dff007c23 */ /* 0x000fca0008000005 */
[----:B------:R-:W-:-:S13]  /*0f30*/  FSETP.GT.AND P0, PT, |R0|, 1.469367938527859385e-39, PT ;  /* 0x001000000000780b */ /* 0x000fda0003f04200 */
[----:B------:R-:W-:Y:S05]  /*0f40*/  @P0 BRA P1, `(.L_x_11) ;  /* 0x00000000001c0947 */ /* 0x000fea0000800000 */
[----:B------:R-:W0:Y:S01]  /*0f50*/  LDCU.64 UR4, c[0x0][0x3c0] ;  /* 0x00007800ff0477ac */ /* 0x000e220008000a00 */
[----:B------:R-:W-:Y:S01]  /*0f60*/  MOV R0, 0xfa0 ;  /* 0x00000fa000007802 */ /* 0x000fe20000000f00 */
[----:B0-----:R-:W-:Y:S01]  /*0f70*/  IMAD.U32 R4, RZ, RZ, UR4 ;  /* 0x00000004ff047e24 */ /* 0x001fe2000f8e00ff */
[----:B------:R-:W-:-:S07]  /*0f80*/  MOV R5, UR5 ;  /* 0x0000000500057c02 */ /* 0x000fce0008000f00 */
[----:B------:R-:W-:Y:S05]  /*0f90*/  CALL.REL.NOINC `($__internal_1_$__cuda_sm20_div_rn_f64_full) ;  /* 0x0000004400087944 */ /* 0x000fea0003c00000 */
[----:B------:R-:W-:Y:S02]  /*0fa0*/  IMAD.MOV.U32 R4, RZ, RZ, R12 ;  /* 0x000000ffff047224 */ /* 0x000fe400078e000c */
[----:B------:R-:W-:-:S07]  /*0fb0*/  IMAD.MOV.U32 R5, RZ, RZ, R13 ;  /* 0x000000ffff057224 */ /* 0x000fce00078e000d */
.L_x_11:
[----:B------:R-:W-:Y:S05]  /*0fc0*/  BSYNC.RECONVERGENT B0 ;  /* 0x0000000000007941 */ /* 0x000fea0003800200 */
.L_x_10:
[----:B------:R-:W-:Y:S01]  /*0fd0*/  IMAD.MOV.U32 R7, RZ, RZ, 0x3fe00000 ;  /* 0x3fe00000ff077424 */ /* 0x000fe200078e00ff */
[----:B------:R-:W-:Y:S01]  /*0fe0*/  MOV R6, RZ ;  /* 0x000000ff00067202 */ /* 0x000fe20000000f00 */
[----:B------:R-:W-:Y:S03]  /*0ff0*/  BSSY.RECONVERGENT B0, `(.L_x_12) ;  /* 0x0000016000007945 */ /* 0x000fe60003800200 */
[----:B------:R-:W-:-:S06]  /*1000*/  LOP3.LUT R7, R7, 0x80000000, R5, 0xb8, !PT ;  /* 0x8000000007077812 */ /* 0x000fcc00078eb805 */
[----:B------:R-:W-:-:S06]  /*1010*/  DADD.RZ R4, R6, R4 ;  /* 0x0000000006047229 */ /* 0x000fcc000000c004 */
[----:B------:R-:W0:Y:S08]  /*1020*/  F2I.F64.TRUNC R43, R4 ;  /* 0x00000004002b7311 */ /* 0x000e30000030d100 */
[----:B0-----:R-:W0:Y:S02]  /*1030*/  I2F.F64 R48, R43 ;  /* 0x0000002b00307312 */ /* 0x001e240000201c00 */
[----:B0-----:R-:W-:-:S08]  /*1040*/  DMUL R6, R48, UR36 ;  /* 0x0000002430067c28 */ /* 0x001fd00008000000 */
[----:B------:R-:W-:-:S06]  /*1050*/  DMUL R6, R6, R18 ;  /* 0x0000001206067228 */ /* 0x000fcc0000000000 */
[----:B------:R-:W0:Y:S04]  /*1060*/  MUFU.RCP64H R9, R7 ;  /* 0x0000000700097308 */ /* 0x000e280000001800 */
[----:B------:R-:W-:-:S05]  /*1070*/  VIADD R8, R7, 0x300402 ;  /* 0x0030040207087836 */ /* 0x000fca0000000000 */
[----:B------:R-:W-:Y:S01]  /*1080*/  FSETP.GEU.AND P0, PT, |R8|, 5.8789094863358348022e-39, PT ;  /* 0x004004020800780b */ /* 0x000fe20003f0e200 */
[----:B0-----:R-:W-:-:S08]  /*1090*/  DFMA R10, -R6, R8, 1 ;  /* 0x3ff00000060a742b */ /* 0x001fd00000000108 */
[----:B------:R-:W-:-:S08]  /*10a0*/  DFMA R10, R10, R10, R10 ;  /* 0x0000000a0a0a722b */ /* 0x000fd0000000000a */
[----:B------:R-:W-:-:S08]  /*10b0*/  DFMA R10, R8, R10, R8 ;  /* 0x0000000a080a722b */ /* 0x000fd00000000008 */
[----:B------:R-:W-:-:S08]  /*10c0*/  DFMA R12, -R6, R10, 1 ;  /* 0x3ff00000060c742b */ /* 0x000fd0000000010a */
[----:B------:R-:W-:Y:S01]  /*10d0*/  DFMA R4, R10, R12, R10 ;  /* 0x0000000c0a04722b */ /* 0x000fe2000000000a */
[----:B------:R-:W-:Y:S10]  /*10e0*/  @P0 BRA `(.L_x_13) ;  /* 0x0000000000180947 */ /* 0x000ff40003800000 */
[----:B------:R-:W-:Y:S01]  /*10f0*/  LOP3.LUT R4, R7, 0x7fffffff, RZ, 0xc0, !PT ;  /* 0x7fffffff07047812 */ /* 0x000fe200078ec0ff */
[----:B------:R-:W-:Y:S01]  /*1100*/  IMAD.MOV.U32 R3, RZ, RZ, R7 ;  /* 0x000000ffff037224 */ /* 0x000fe200078e0007 */
[----:B------:R-:W-:-:S03]  /*1110*/  MOV R0, 0x1140 ;  /* 0x0000114000007802 */ /* 0x000fc60000000f00 */
[----:B------:R-:W-:-:S07]  /*1120*/  VIADD R4, R4, 0xfff00000 ;  /* 0xfff0000004047836 */ /* 0x000fce0000000000 */
[----:B------:R-:W-:Y:S05]  /*1130*/  CALL.REL.NOINC `($__internal_0_$__cuda_sm20_dblrcp_rn_slowpath_v3) ;  /* 0x0000003c00f87944 */ /* 0x000fea0003c00000 */
[----:B------:R-:W-:-:S07]  /*1140*/  MOV R5, R3 ;  /* 0x0000000300057202 */ /* 0x000fce0000000f00 */
.L_x_13:
[----:B------:R-:W-:Y:S05]  /*1150*/  BSYNC.RECONVERGENT B0 ;  /* 0x0000000000007941 */ /* 0x000fea0003800200 */
.L_x_12:
[----:B------:R-:W0:Y:S08]  /*1160*/  LDC R0, c[0x0][0x3c8] ;  /* 0x0000f200ff007b82 */ /* 0x000e300000000800 */
[----:B------:R-:W1:Y:S01]  /*1170*/  LDC.64 R6, c[0x0][0x380] ;  /* 0x0000e000ff067b82 */ /* 0x000e620000000a00 */
[----:B0-----:R-:W-:-:S04]  /*1180*/  IMAD R3, R0, UR44, R43 ;  /* 0x0000002c00037c24 */ /* 0x001fc8000f8e022b */
[----:B-1----:R-:W-:-:S05]  /*1190*/  IMAD.WIDE R6, R3, 0x8, R6 ;  /* 0x0000000803067825 */ /* 0x002fca00078e0206 */
[----:B------:R-:W2:Y:S02]  /*11a0*/  LDG.E.64 R8, desc[UR42][R6.64] ;  /* 0x0000002a06087981 */ /* 0x000ea4000c1e1b00 */
[----:B--2---:R-:W-:-:S07]  /*11b0*/  DADD R4, R8, R4 ;  /* 0x0000000008047229 */ /* 0x004fce0000000004 */
[----:B------:R0:W-:Y:S01]  /*11c0*/  STG.E.64 desc[UR42][R6.64], R4 ;  /* 0x0000000406007986 */ /* 0x0001e2000c101b2a */
[----:B------:R-:W-:Y:S05]  /*11d0*/  @P4 BRA `(.L_x_14) ;  /* 0x0000003c00a44947 */ /* 0x000fea0003800000 */
[----:B------:R-:W-:Y:S01]  /*11e0*/  DSETP.GEU.AND P0, PT, R36, R48, PT ;  /* 0x000000302400722a */ /* 0x000fe20003f0e000 */
[----:B------:R-:W-:-:S13]  /*11f0*/  BSSY.RECONVERGENT B8, `(.L_x_15) ;  /* 0x000000d000087945 */ /* 0x000fda0003800200 */
[----:B------:R-:W-:Y:S05]  /*1200*/  @P0 BRA `(.L_x_16) ;  /* 0x00000000002c0947 */ /* 0x000fea0003800000 */
[----:B------:R-:W-:Y:S01]  /*1210*/  MOV R8, 0x0 ;  /* 0x0000000000087802 */ /* 0x000fe20000000f00 */
[----:B------:R-:W-:Y:S01]  /*1220*/  IMAD.MOV.U32 R42, RZ, RZ, RZ ;  /* 0x000000ffff2a7224 */ /* 0x000fe200078e00ff */
[----:B------:R-:W1:Y:S01]  /*1230*/  LDCU.64 UR4, c[0x4][0x30] ;  /* 0x01000600ff0477ac */ /* 0x000e620008000a00 */
[----:B0-----:R-:W-:Y:S01]  /*1240*/  MOV R6, R40 ;  /* 0x0000002800067202 */ /* 0x001fe20000000f00 */
[----:B------:R-:W-:Y:S02]  /*1250*/  IMAD.MOV.U32 R7, RZ, RZ, R2 ;  /* 0x000000ffff077224 */ /* 0x000fe400078e0002 */
[----:B------:R0:W-:Y:S01]  /*1260*/  STL.64 [R1], R42 ;  /* 0x0000002a01007387 */ /* 0x0001e20000100a00 */
[----:B------:R-:W2:Y:S01]  /*1270*/  LDC.64 R8, c[0x4][R8] ;  /* 0x0100000008087b82 */ /* 0x000ea20000000a00 */
[----:B-1----:R-:W-:Y:S02]  /*1280*/  IMAD.U32 R4, RZ, RZ, UR4 ;  /* 0x00000004ff047e24 */ /* 0x002fe4000f8e00ff */
[----:B0-----:R-:W-:-:S07]  /*1290*/  IMAD.U32 R5, RZ, RZ, UR5 ;  /* 0x00000005ff057e24 */ /* 0x001fce000f8e00ff */
[----:B------:R-:W-:-:S07]  /*12a0*/  LEPC R20, `(.L_x_16) ;  /* 0x000000001014794e */ /* 0x000fce0000000000 */
[----:B--2---:R-:W-:Y:S05]  /*12b0*/  CALL.ABS.NOINC R8 ;  /* 0x0000000008007343 */ /* 0x004fea0003c00000 */
.L_x_16:
[----:B------:R-:W-:Y:S05]  /*12c0*/  BSYNC.RECONVERGENT B8 ;  /* 0x0000000000087941 */ /* 0x000fea0003800200 */
.L_x_15:
[----:B------:R-:W-:-:S14]  /*12d0*/  DSETP.GT.AND P0, PT, R16, R48, PT ;  /* 0x000000301000722a */ /* 0x000fdc0003f04000 */
[----:B------:R-:W-:Y:S05]  /*12e0*/  @!P0 BRA `(.L_x_14) ;  /* 0x0000003c00608947 */ /* 0x000fea0003800000 */
[----:B------:R-:W-:Y:S01]  /*12f0*/  IMAD.MOV.U32 R42, RZ, RZ, RZ ;  /* 0x000000ffff2a7224 */ /* 0x000fe200078e00ff */
[----:B------:R-:W-:Y:S01]  /*1300*/  MOV R0, 0x0 ;  /* 0x0000000000007802 */ /* 0x000fe20000000f00 */
[----:B------:R-:W1:Y:S01]  /*1310*/  LDCU.64 UR4, c[0x4][0x30] ;  /* 0x01000600ff0477ac */ /* 0x000e620008000a00 */
[----:B0-----:R-:W-:Y:S02]  /*1320*/  IMAD.MOV.U32 R6, RZ, RZ, R40 ;  /* 0x000000ffff067224 */ /* 0x001fe400078e0028 */
[----:B------:R0:W-:Y:S01]  /*1330*/  STL.64 [R1], R42 ;  /* 0x0000002a01007387 */ /* 0x0001e20000100a00 */
[----:B------:R0:W2:Y:S01]  /*1340*/  LDC.64 R8, c[0x4][R0] ;  /* 0x0100000000087b82 */ /* 0x0000a20000000a00 */
[----:B------:R-:W-:Y:S02]  /*1350*/  IMAD.MOV.U32 R7, RZ, RZ, R2 ;  /* 0x000000ffff077224 */ /* 0x000fe400078e0002 */
[----:B-1----:R-:W-:Y:S01]  /*1360*/  IMAD.U32 R4, RZ, RZ, UR4 ;  /* 0x00000004ff047e24 */ /* 0x002fe2000f8e00ff */
[----:B0-----:R-:W-:-:S07]  /*1370*/  MOV R5, UR5 ;  /* 0x0000000500057c02 */ /* 0x001fce0008000f00 */
[----:B------:R-:W-:-:S07]  /*1380*/  LEPC R20, `(.L_x_17) ;  /* 0x000000001014794e */ /* 0x000fce0000000000 */
[----:B--2---:R-:W-:Y:S05]  /*1390*/  CALL.ABS.NOINC R8 ;  /* 0x0000000008007343 */ /* 0x004fea0003c00000 */
.L_x_17:
[----:B------:R-:W-:Y:S05]  /*13a0*/  BRA `(.L_x_14) ;  /* 0x0000003c00307947 */ /* 0x000fea0003800000 */
.L_x_7:
[C-C-:B------:R-:W-:Y:S02]  /*13b0*/  DSETP.LEU.OR P3, PT, R10.reuse, R34.reuse, !P1 ;  /* 0x000000220a00722a */ /* 0x140fe40004f6b400 */
[----:B------:R-:W-:-:S12]  /*13c0*/  DSETP.GT.AND P0, PT, R10, R34, PT ;  /* 0x000000220a00722a */ /* 0x000fd80003f04000 */
[----:B------:R-:W-:Y:S05]  /*13d0*/  @P3 BRA `(.L_x_18) ;  /* 0x0000000400dc3947 */ /* 0x000fea0003800000 */
[----:B------:R-:W-:Y:S01]  /*13e0*/  DADD R6, -R10, UR40 ;  /* 0x000000280a067e29 */ /* 0x000fe20008000100 */
[----:B------:R-:W-:Y:S01]  /*13f0*/  MOV R8, 0x0 ;  /* 0x0000000000087802 */ /* 0x000fe20000000f00 */
[----:B------:R-:W-:Y:S01]  /*1400*/  DADD R4, R24, -R4 ;  /* 0x0000000018047229 */ /* 0x000fe20000000804 */
[----:B------:R-:W-:Y:S01]  /*1410*/  IMAD.MOV.U32 R9, RZ, RZ, 0x3fd80000 ;  /* 0x3fd80000ff097424 */ /* 0x000fe200078e00ff */
[----:B------:R-:W-:Y:S01]  /*1420*/  BSSY.RECONVERGENT B0, `(.L_x_19) ;  /* 0x000001c000007945 */ /* 0x000fe20003800200 */
[----:B------:R-:W-:-:S03]  /*1430*/  ISETP.NE.AND P4, PT, RZ, UR44, PT ;  /* 0x0000002cff007c0c */ /* 0x000fc6000bf85270 */
[----:B------:R-:W-:-:S08]  /*1440*/  DADD R6, R26, R6 ;  /* 0x000000001a067229 */ /* 0x000fd00000000006 */
        /* <DEDUP_REMOVED lines=16> */
[----:B------:R-:W-:Y:S01]  /*1550*/  IMAD.MOV.U32 R8, RZ, RZ, R6 ;  /* 0x000000ffff087224 */ /* 0x000fe200078e0006 */
[----:B------:R-:W-:Y:S01]  /*1560*/  MOV R10, R20 ;  /* 0x00000014000a7202 */ /* 0x000fe20000000f00 */
[----:B------:R-:W-:Y:S01]  /*1570*/  IMAD.MOV.U32 R6, RZ, RZ, R4 ;  /* 0x000000ffff067224 */ /* 0x000fe200078e0004 */
[----:B------:R-:W-:Y:S01]  /*1580*/  MOV R3, R15 ;  /* 0x0000000f00037202 */ /* 0x000fe20000000f00 */
[----:B------:R-:W-:Y:S01]  /*1590*/  IMAD.MOV.U32 R0, RZ, RZ, R12 ;  /* 0x000000ffff007224 */ /* 0x000fe200078e000c */
[----:B------:R-:W-:Y:S01]  /*15a0*/  MOV R12, 0x15e0 ;  /* 0x000015e0000c7802 */ /* 0x000fe20000000f00 */
[----:B------:R-:W-:Y:S02]  /*15b0*/  IMAD.MOV.U32 R4, RZ, RZ, R14 ;  /* 0x000000ffff047224 */ /* 0x000fe400078e000e */
[----:B------:R-:W-:-:S07]  /*15c0*/  IMAD.MOV.U32 R11, RZ, RZ, R9 ;  /* 0x000000ffff0b7224 */ /* 0x000fce00078e0009 */
[----:B------:R-:W-:Y:S05]  /*15d0*/  CALL.REL.NOINC `($__internal_2_$__cuda_sm20_dsqrt_rn_f64_mediumpath_v1) ;  /* 0x0000004000f07944 */ /* 0x000fea0003c00000 */
.L_x_20:
[----:B------:R-:W-:Y:S05]  /*15e0*/  BSYNC.RECONVERGENT B0 ;  /* 0x0000000000007941 */ /* 0x000fea0003800200 */
.L_x_19:
        /* <DEDUP_REMOVED lines=17> */
[----:B------:R-:W-:Y:S02]  /*1700*/  MOV R0, 0x1740 ;  /* 0x0000174000007802 */ /* 0x000fe40000000f00 */
[----:B0-----:R-:W-:Y:S01]  /*1710*/  MOV R4, UR4 ;  /* 0x0000000400047c02 */ /* 0x001fe20008000f00 */
[----:B------:R-:W-:-:S07]  /*1720*/  IMAD.U32 R5, RZ, RZ, UR5 ;  /* 0x00000005ff057e24 */ /* 0x000fce000f8e00ff */
[----:B------:R-:W-:Y:S05]  /*1730*/  CALL.REL.NOINC `($__internal_1_$__cuda_sm20_div_rn_f64_full) ;  /* 0x0000003c00207944 */ /* 0x000fea0003c00000 */
[----:B------:R-:W-:Y:S02]  /*1740*/  IMAD.MOV.U32 R4, RZ, RZ, R12 ;  /* 0x000000ffff047224 */ /* 0x000fe400078e000c */
[----:B------:R-:W-:-:S07]  /*1750*/  IMAD.MOV.U32 R5, RZ, RZ, R13 ;  /* 0x000000ffff057224 */ /* 0x000fce00078e000d */
.L_x_22:
[----:B------:R-:W-:Y:S05]  /*1760*/  BSYNC.RECONVERGENT B0 ;  /* 0x0000000000007941 */ /* 0x000fea0003800200 */
.L_x_21:
[----:B------:R-:W-:Y:S01]  /*1770*/  MOV R7, 0x3fe00000 ;  /* 0x3fe0000000077802 */ /* 0x000fe20000000f00 */
[----:B------:R-:W-:Y:S01]  /*1780*/  IMAD.MOV.U32 R6, RZ, RZ, RZ ;  /* 0x000000ffff067224 */ /* 0x000fe200078e00ff */
[----:B------:R-:W-:Y:S02]  /*1790*/  BSSY.RECONVERGENT B0, `(.L_x_23) ;  /* 0x0000016000007945 */ /* 0x000fe40003800200 */
        /* <DEDUP_REMOVED lines=17> */
[----:B------:R-:W-:Y:S02]  /*18b0*/  MOV R0, 0x18e0 ;  /* 0x000018e000007802 */ /* 0x000fe40000000f00 */
[----:B------:R-:W-:-:S07]  /*18c0*/  IADD3 R4, PT, PT, R4, -0x100000, RZ ;  /* 0xfff0000004047810 */ /* 0x000fce0007ffe0ff */
[----:B------:R-:W-:Y:S05]  /*18d0*/  CALL.REL.NOINC `($__internal_0_$__cuda_sm20_dblrcp_rn_slowpath_v3) ;  /* 0x0000003800107944 */ /* 0x000fea0003c00000 */
[----:B------:R-:W-:-:S07]  /*18e0*/  IMAD.MOV.U32 R5, RZ, RZ, R3 ;  /* 0x000000ffff057224 */ /* 0x000fce00078e0003 */
.L_x_24:
[----:B------:R-:W-:Y:S05]  /*18f0*/  BSYNC.RECONVERGENT B0 ;  /* 0x0000000000007941 */ /* 0x000fea0003800200 */
.L_x_23:
        /* <DEDUP_REMOVED lines=13> */
[----:B------:R-:W0:Y:S01]  /*19d0*/  LDCU.64 UR4, c[0x4][0x38] ;  /* 0x01000700ff0477ac */ /* 0x000e220008000a00 */
[----:B-1----:R-:W-:Y:S02]  /*19e0*/  IMAD.MOV.U32 R6, RZ, RZ, R40 ;  /* 0x000000ffff067224 */ /* 0x002fe400078e0028 */
[----:B------:R-:W-:Y:S01]  /*19f0*/  IMAD.MOV.U32 R7, RZ, RZ, R2 ;  /* 0x000000ffff077224 */ /* 0x000fe200078e0002 */
[----:B------:R1:W-:Y:S01]  /*1a00*/  STL.64 [R1], R42 ;  /* 0x0000002a01007387 */ /* 0x0003e20000100a00 */
[----:B------:R-:W2:Y:S01]  /*1a10*/  LDC.64 R8, c[0x4][R8] ;  /* 0x0100000008087b82 */ /* 0x000ea20000000a00 */
[----:B0-----:R-:W-:Y:S01]  /*1a20*/  IMAD.U32 R4, RZ, RZ, UR4 ;  /* 0x00000004ff047e24 */ /* 0x001fe2000f8e00ff */
[----:B-1----:R-:W-:-:S07]  /*1a30*/  MOV R5, UR5 ;  /* 0x0000000500057c02 */ /* 0x002fce0008000f00 */
[----:B------:R-:W-:-:S07]  /*1a40*/  LEPC R20, `(.L_x_26) ;  /* 0x000000001014794e */ /* 0x000fce0000000000 */
[----:B--2---:R-:W-:Y:S05]  /*1a50*/  CALL.ABS.NOINC R8 ;  /* 0x0000000008007343 */ /* 0x004fea0003c00000 */
.L_x_26:
[----:B------:R-:W-:Y:S05]  /*1a60*/  BSYNC.RECONVERGENT B8 ;  /* 0x0000000000087941 */ /* 0x000fea0003800200 */
.L_x_25:
[----:B------:R-:W-:-:S14]  /*1a70*/  DSETP.GT.AND P0, PT, R16, R48, PT ;  /* 0x000000301000722a */ /* 0x000fdc0003f04000 */
[----:B------:R-:W-:Y:S05]  /*1a80*/  @!P0 BRA `(.L_x_14) ;  /* 0x0000003400788947 */ /* 0x000fea0003800000 */
[----:B------:R-:W-:Y:S01]  /*1a90*/  IMAD.MOV.U32 R42, RZ, RZ, RZ ;  /* 0x000000ffff2a7224 */ /* 0x000fe200078e00ff */
[----:B------:R-:W-:Y:S01]  /*1aa0*/  MOV R0, 0x0 ;  /* 0x0000000000007802 */ /* 0x000fe20000000f00 */
[----:B------:R-:W0:Y:S01]  /*1ab0*/  LDCU.64 UR4, c[0x4][0x38] ;  /* 0x01000700ff0477ac */ /* 0x000e220008000a00 */
[----:B-1----:R-:W-:Y:S02]  /*1ac0*/  IMAD.MOV.U32 R6, RZ, RZ, R40 ;  /* 0x000000ffff067224 */ /* 0x002fe400078e0028 */
[----:B------:R1:W-:Y:S01]  /*1ad0*/  STL.64 [R1], R42 ;  /* 0x0000002a01007387 */ /* 0x0003e20000100a00 */
[----:B------:R1:W2:Y:S01]  /*1ae0*/  LDC.64 R8, c[0x4][R0] ;  /* 0x0100000000087b82 */ /* 0x0002a20000000a00 */
[----:B------:R-:W-:Y:S01]  /*1af0*/  IMAD.MOV.U32 R7, RZ, RZ, R2 ;  /* 0x000000ffff077224 */ /* 0x000fe200078e0002 */
[----:B0-----:R-:W-:Y:S01]  /*1b00*/  MOV R4, UR4 ;  /* 0x0000000400047c02 */ /* 0x001fe20008000f00 */
[----:B-1----:R-:W-:-:S07]  /*1b10*/  IMAD.U32 R5, RZ, RZ, UR5 ;  /* 0x00000005ff057e24 */ /* 0x002fce000f8e00ff */
[----:B------:R-:W-:-:S07]  /*1b20*/  LEPC R20, `(.L_x_27) ;  /* 0x000000001014794e */ /* 0x000fce0000000000 */
[----:B--2---:R-:W-:Y:S05]  /*1b30*/  CALL.ABS.NOINC R8 ;  /* 0x0000000008007343 */ /* 0x004fea0003c00000 */
.L_x_27:
[----:B------:R-:W-:Y:S05]  /*1b40*/  BRA `(.L_x_14) ;  /* 0x0000003400487947 */ /* 0x000fea0003800000 */
.L_x_18:
[C-C-:B------:R-:W-:Y:S02]  /*1b50*/  DSETP.LEU.OR P4, PT, R4.reuse, R28.reuse, !P0 ;  /* 0x0000001c0400722a */ /* 0x140fe4000478b400 */
[----:B------:R-:W-:-:S12]  /*1b60*/  DSETP.GT.AND P3, PT, R4, R28, PT ;  /* 0x0000001c0400722a */ /* 0x000fd80003f64000 */
[----:B------:R-:W-:Y:S05]  /*1b70*/  @P4 BRA `(.L_x_28) ;  /* 0x0000000400e04947 */ /* 0x000fea0003800000 */
[----:B------:R-:W-:Y:S01]  /*1b80*/  DADD R10, -R10, UR40 ;  /* 0x000000280a0a7e29 */ /* 0x000fe20008000100 */
[----:B------:R-:W-:Y:S01]  /*1b90*/  IMAD.MOV.U32 R8, RZ, RZ, 0x0 ;  /* 0x00000000ff087424 */ /* 0x000fe200078e00ff */
[----:B------:R-:W-:Y:S01]  /*1ba0*/  DADD R4, -R4, UR38 ;  /* 0x0000002604047e29 */ /* 0x000fe20008000100 */
[----:B------:R-:W-:Y:S01]  /*1bb0*/  IMAD.MOV.U32 R9, RZ, RZ, 0x3fd80000 ;  /* 0x3fd80000ff097424 */ /* 0x000fe200078e00ff */
[----:B------:R-:W-:Y:S01]  /*1bc0*/  BSSY.RECONVERGENT B0, `(.L_x_29) ;  /* 0x000001d000007945 */ /* 0x000fe20003800200 */
[----:B------:R-:W-:-:S03]  /*1bd0*/  ISETP.NE.AND P4, PT, RZ, UR44, PT ;  /* 0x0000002cff007c0c */ /* 0x000fc6000bf85270 */
[----:B------:R-:W-:Y:S02]  /*1be0*/  DADD R10, R26, R10 ;  /* 0x000000001a0a7229 */ /* 0x000fe4000000000a */
[----:B------:R-:W-:-:S06]  /*1bf0*/  DADD R4, R24, R4 ;  /* 0x0000000018047229 */ /* 0x000fcc0000000004 */
[----:B------:R-:W-:-:S08]  /*1c00*/  DMUL R6, R10, R10 ;  /* 0x0000000a0a067228 */ /* 0x000fd00000000000 */
[----:B------:R-:W-:-:S06]  /*1c10*/  DFMA R6, R4, R4, R6 ;  /* 0x000000040406722b */ /* 0x000fcc0000000006 */
[----:B------:R-:W0:Y:S04]  /*1c20*/  MUFU.RSQ64H R13, R7 ;  /* 0x00000007000d7308 */ /* 0x000e280000001c00 */
[----:B------:R-:W-:-:S04]  /*1c30*/  IADD3 R12, PT, PT, R7, -0x3500000, RZ ;  /* 0xfcb00000070c7810 */ /* 0x000fc80007ffe0ff */
[----:B------:R-:W-:Y:S02]  /*1c40*/  ISETP.GE.U32.AND P0, PT, R12, 0x7ca00000, PT ;  /* 0x7ca000000c00780c */ /* 0x000fe40003f06070 */
[----:B0-----:R-:W-:-:S08]  /*1c50*/  DMUL R4, R12, R12 ;  /* 0x0000000c0c047228 */ /* 0x001fd00000000000 */
[----:B------:R-:W-:-:S08]  /*1c60*/  DFMA R4, R6, -R4, 1 ;  /* 0x3ff000000604742b */ /* 0x000fd00000000804 */
[----:B------:R-:W-:Y:S02]  /*1c70*/  DFMA R8, R4, R8, 0.5 ;  /* 0x3fe000000408742b */ /* 0x000fe40000000008 */
[----:B------:R-:W-:-:S08]  /*1c80*/  DMUL R4, R12, R4 ;  /* 0x000000040c047228 */ /* 0x000fd00000000000 */
[----:B------:R-:W-:-:S08]  /*1c90*/  DFMA R20, R8, R4, R12 ;  /* 0x000000040814722b */ /* 0x000fd0000000000c */
[----:B------:R-:W-:Y:S02]  /*1ca0*/  DMUL R14, R6, R20 ;  /* 0x00000014060e7228 */ /* 0x000fe40000000000 */
[----:B------:R-:W-:Y:S01]  /*1cb0*/  VIADD R9, R21, 0xfff00000 ;  /* 0xfff0000015097836 */ /* 0x000fe20000000000 */
[----:B------:R-:W-:-:S05]  /*1cc0*/  MOV R8, R20 ;  /* 0x0000001400087202 */ /* 0x000fca0000000f00 */
[----:B------:R-:W-:-:S08]  /*1cd0*/  DFMA R4, R14, -R14, R6 ;  /* 0x8000000e0e04722b */ /* 0x000fd00000000006 */
[----:B------:R-:W-:Y:S01]  /*1ce0*/  DFMA R10, R4, R8, R14 ;  /* 0x00000008040a722b */ /* 0x000fe2000000000e */
[----:B------:R-:W-:Y:S10]  /*1cf0*/  @!P0 BRA `(.L_x_30) ;  /* 0x0000000000248947 */ /* 0x000ff40003800000 */
[----:B------:R-:W-:Y:S02]  /*1d00*/  IMAD.MOV.U32 R8, RZ, RZ, R6 ;  /* 0x000000ffff087224 */ /* 0x000fe400078e0006 */
        /* <DEDUP_REMOVED lines=8> */
.L_x_30:
[----:B------:R-:W-:Y:S05]  /*1d90*/  BSYNC.RECONVERGENT B0 ;  /* 0x0000000000007941 */ /* 0x000fea0003800200 */
.L_x_29:
[----:B------:R-:W0:Y:S01]  /*1da0*/  LDC.64 R6, c[0x0][0x3c0] ;  /* 0x0000f000ff067b82 */ /* 0x000e220000000a00 */
[----:B------:R-:W0:Y:S01]  /*1db0*/  MUFU.RCP64H R5, UR45 ;  /* 0x0000002d00057d08 */ /* 0x000e220008001800 */
[----:B------:R-:W-:Y:S01]  /*1dc0*/  MOV R4, 0x1 ;  /* 0x0000000100047802 */ /* 0x000fe20000000f00 */
[----:B------:R-:W-:Y:S01]  /*1dd0*/  BSSY.RECONVERGENT B0, `(.L_x_31) ;  /* 0x0000014000007945 */ /* 0x000fe20003800200 */
[----:B------:R-:W-:-:S04]  /*1de0*/  FSETP.GEU.AND P1, PT, |R11|, 6.5827683646048100446e-37, PT ;  /* 0x036000000b00780b */ /* 0x000fc80003f2e200 */
        /* <DEDUP_REMOVED lines=13> */
[----:B0-----:R-:W-:Y:S02]  /*1ec0*/  IMAD.U32 R4, RZ, RZ, UR4 ;  /* 0x00000004ff047e24 */ /* 0x001fe4000f8e00ff */
[----:B------:R-:W-:-:S07]  /*1ed0*/  IMAD.U32 R5, RZ, RZ, UR5 ;  /* 0x00000005ff057e24 */ /* 0x000fce000f8e00ff */
[----:B------:R-:W-:Y:S05]  /*1ee0*/  CALL.REL.NOINC `($__internal_1_$__cuda_sm20_div_rn_f64_full) ;  /* 0x0000003400347944 */ /* 0x000fea0003c00000 */
[----:B------:R-:W-:Y:S01]  /*1ef0*/  IMAD.MOV.U32 R4, RZ, RZ, R12 ;  /* 0x000000ffff047224 */ /* 0x000fe200078e000c */
[----:B------:R-:W-:-:S07]  /*1f00*/  MOV R5, R13 ;  /* 0x0000000d00057202 */ /* 0x000fce0000000f00 */
.L_x_32:
[----:B------:R-:W-:Y:S05]  /*1f10*/  BSYNC.RECONVERGENT B0 ;  /* 0x0000000000007941 */ /* 0x000fea0003800200 */
.L_x_31:
[----:B------:R-:W-:Y:S01]  /*1f20*/  IMAD.MOV.U32 R7, RZ, RZ, 0x3fe00000 ;  /* 0x3fe00000ff077424 */ /* 0x000fe200078e00ff */
[----:B------:R-:W-:Y:S01]  /*1f30*/  BSSY.RECONVERGENT B0, `(.L_x_33) ;  /* 0x0000017000007945 */ /* 0x000fe20003800200 */
[----:B------:R-:W-:-:S03]  /*1f40*/  IMAD.MOV.U32 R6, RZ, RZ, RZ ;  /* 0x000000ffff067224 */ /* 0x000fc600078e00ff */
        /* <DEDUP_REMOVED lines=15> */
[----:B------:R-:W-:Y:S02]  /*2040*/  LOP3.LUT R4, R7, 0x7fffffff, RZ, 0xc0, !PT ;  /* 0x7fffffff07047812 */ /* 0x000fe400078ec0ff */
[----:B------:R-:W-:Y:S02]  /*2050*/  MOV R3, R7 ;  /* 0x0000000700037202 */ /* 0x000fe40000000f00 */
[----:B------:R-:W-:Y:S01]  /*2060*/  MOV R0, 0x2090 ;  /* 0x0000209000007802 */ /* 0x000fe20000000f00 */
[----:B------:R-:W-:-:S07]  /*2070*/  VIADD R4, R4, 0xfff00000 ;  /* 0xfff0000004047836 */ /* 0x000fce0000000000 */
[----:B------:R-:W-:Y:S05]  /*2080*/  CALL.REL.NOINC `($__internal_0_$__cuda_sm20_dblrcp_rn_slowpath_v3) ;  /* 0x0000003000247944 */ /* 0x000fea0003c00000 */
[----:B------:R-:W-:-:S07]  /*2090*/  IMAD.MOV.U32 R5, RZ, RZ, R3 ;  /* 0x000000ffff057224 */ /* 0x000fce00078e0003 */
.L_x_34:
[----:B------:R-:W-:Y:S05]  /*20a0*/  BSYNC.RECONVERGENT B0 ;  /* 0x0000000000007941 */ /* 0x000fea0003800200 */
.L_x_33:
        /* <DEDUP_REMOVED lines=14> */
[----:B--2---:R-:W-:Y:S02]  /*2190*/  IMAD.MOV.U32 R6, RZ, RZ, R40 ;  /* 0x000000ffff067224 */ /* 0x004fe400078e0028 */
[----:B------:R-:W-:Y:S01]  /*21a0*/  IMAD.MOV.U32 R7, RZ, RZ, R2 ;  /* 0x000000ffff077224 */ /* 0x000fe200078e0002 */
[----:B------:R1:W-:Y:S01]  /*21b0*/  STL.64 [R1], R42 ;  /* 0x0000002a01007387 */ /* 0x0003e20000100a00 */
[----:B------:R-:W2:Y:S01]  /*21c0*/  LDC.64 R8, c[0x4][R8] ;  /* 0x0100000008087b82 */ /* 0x000ea20000000a00 */
[----:B0-----:R-:W-:Y:S01]  /*21d0*/  MOV R4, UR4 ;  /* 0x0000000400047c02 */ /* 0x001fe20008000f00 */
[----:B-1----:R-:W-:-:S07]  /*21e0*/  IMAD.U32 R5, RZ, RZ, UR5 ;  /* 0x00000005ff057e24 */ /* 0x002fce000f8e00ff */
[----:B------:R-:W-:-:S07]  /*21f0*/  LEPC R20, `(.L_x_36) ;  /* 0x000000001014794e */ /* 0x000fce0000000000 */
[----:B--2---:R-:W-:Y:S05]  /*2200*/  CALL.ABS.NOINC R8 ;  /* 0x0000000008007343 */ /* 0x004fea0003c00000 */
.L_x_36:
[----:B------:R-:W-:Y:S05]  /*2210*/  BSYNC.RECONVERGENT B8 ;  /* 0x0000000000087941 */ /* 0x000fea0003800200 */
.L_x_35:
[----:B------:R-:W-:-:S14]  /*2220*/  DSETP.GT.AND P0, PT, R16, R48, PT ;  /* 0x000000301000722a */ /* 0x000fdc0003f04000 */
[----:B------:R-:W-:Y:S05]  /*2230*/  @!P0 BRA `(.L_x_14) ;  /* 0x0000002c008c8947 */ /* 0x000fea0003800000 */
[----:B------:R-:W-:Y:S01]  /*2240*/  MOV R42, RZ ;  /* 0x000000ff002a7202 */ /* 0x000fe20000000f00 */
[----:B------:R-:W0:Y:S01]  /*2250*/  LDCU.64 UR4, c[0x4][0x40] ;  /* 0x01000800ff0477ac */ /* 0x000e220008000a00 */
[----:B------:R-:W-:Y:S01]  /*2260*/  MOV R0, 0x0 ;  /* 0x0000000000007802 */ /* 0x000fe20000000f00 */
[----:B--2---:R-:W-:Y:S01]  /*2270*/  IMAD.MOV.U32 R6, RZ, RZ, R40 ;  /* 0x000000ffff067224 */ /* 0x004fe200078e0028 */
[----:B------:R-:W-:Y:S01]  /*2280*/  MOV R7, R2 ;  /* 0x0000000200077202 */ /* 0x000fe20000000f00 */
[----:B------:R1:W-:Y:S01]  /*2290*/  STL.64 [R1], R42 ;  /* 0x0000002a01007387 */ /* 0x0003e20000100a00 */
[----:B------:R1:W2:Y:S01]  /*22a0*/  LDC.64 R8, c[0x4][R0] ;  /* 0x0100000000087b82 */ /* 0x0002a20000000a00 */
[----:B0-----:R-:W-:Y:S02]  /*22b0*/  IMAD.U32 R4, RZ, RZ, UR4 ;  /* 0x00000004ff047e24 */ /* 0x001fe4000f8e00ff */
[----:B-1----:R-:W-:-:S07]  /*22c0*/  IMAD.U32 R5, RZ, RZ, UR5 ;  /* 0x00000005ff057e24 */ /* 0x002fce000f8e00ff */
[----:B------:R-:W-:-:S07]  /*22d0*/  LEPC R20, `(.L_x_37) ;  /* 0x000000001014794e */ /* 0x000fce0000000000 */
[----:B--2---:R-:W-:Y:S05]  /*22e0*/  CALL.ABS.NOINC R8 ;  /* 0x0000000008007343 */ /* 0x004fea0003c00000 */
.L_x_37:
[----:B------:R-:W-:Y:S05]  /*22f0*/  BRA `(.L_x_14) ;  /* 0x0000002c005c7947 */ /* 0x000fea0003800000 */
.L_x_28:
[----:B------:R-:W-:-:S06]  /*2300*/  DSETP.GT.AND P2, PT, R10, R8, !P2 ;  /* 0x000000080a00722a */ /* 0x000fcc0005744000 */
[----:B------:R-:W-:-:S14]  /*2310*/  DSETP.LEU.OR P4, PT, R4, R28, !P2 ;  /* 0x0000001c0400722a */ /* 0x000fdc000578b400 */
[----:B------:R-:W-:Y:S05]  /*2320*/  @P4 BRA `(.L_x_38) ;  /* 0x0000000400dc4947 */ /* 0x000fea0003800000 */
[----:B------:R-:W-:Y:S01]  /*2330*/  DADD R6, -R4, UR38 ;  /* 0x0000002604067e29 */ /* 0x000fe20008000100 */
[----:B------:R-:W-:Y:S01]  /*2340*/  BSSY.RECONVERGENT B0, `(.L_x_39) ;  /* 0x000001f000007945 */ /* 0x000fe20003800200 */
[----:B------:R-:W-:Y:S01]  /*2350*/  DADD R4, -R26, R10 ;  /* 0x000000001a047229 */ /* 0x000fe2000000010a */
[----:B------:R-:W-:-:S05]  /*2360*/  ISETP.NE.AND P4, PT, RZ, UR44, PT ;  /* 0x0000002cff007c0c */ /* 0x000fca000bf85270 */
[----:B------:R-:W-:Y:S02]  /*2370*/  DADD R8, R24, R6 ;  /* 0x0000000018087229 */ /* 0x000fe40000000006 */
[----:B------:R-:W-:-:S08]  /*2380*/  DMUL R6, R4, R4 ;  /* 0x0000000404067228 */ /* 0x000fd00000000000 */
[----:B------:R-:W-:Y:S01]  /*2390*/  DFMA R6, R8, R8, R6 ;  /* 0x000000080806722b */ /* 0x000fe20000000006 */
[----:B------:R-:W-:Y:S02]  /*23a0*/  IMAD.MOV.U32 R8, RZ, RZ, 0x0 ;  /* 0x00000000ff087424 */ /* 0x000fe400078e00ff */
[----:B------:R-:W-:-:S03]  /*23b0*/  IMAD.MOV.U32 R9, RZ, RZ, 0x3fd80000 ;  /* 0x3fd80000ff097424 */ /* 0x000fc600078e00ff */
        /* <DEDUP_REMOVED lines=9> */
[----:B------:R-:W-:Y:S01]  /*2450*/  IADD3 R9, PT, PT, R21, -0x100000, RZ ;  /* 0xfff0000015097810 */ /* 0x000fe20007ffe0ff */
[----:B------:R-:W-:-:S05]  /*2460*/  IMAD.MOV.U32 R8, RZ, RZ, R20 ;  /* 0x000000ffff087224 */ /* 0x000fca00078e0014 */
        /* <DEDUP_REMOVED lines=12> */
.L_x_40:
[----:B------:R-:W-:Y:S05]  /*2530*/  BSYNC.RECONVERGENT B0 ;  /* 0x0000000000007941 */ /* 0x000fea0003800200 */
.L_x_39:
        /* <DEDUP_REMOVED lines=23> */
.L_x_42:
[----:B------:R-:W-:Y:S05]  /*26b0*/  BSYNC.RECONVERGENT B0 ;  /* 0x0000000000007941 */ /* 0x000fea0003800200 */
.L_x_41:
        /* <DEDUP_REMOVED lines=24> */
.L_x_44:
[----:B------:R-:W-:Y:S05]  /*2840*/  BSYNC.RECONVERGENT B0 ;  /* 0x0000000000007941 */ /* 0x000fea0003800200 */
.L_x_43:
        /* <DEDUP_REMOVED lines=12> */
[----:B------:R-:W0:Y:S01]  /*2910*/  LDCU.64 UR4, c[0x4][0x48] ;  /* 0x01000900ff0477ac */ /* 0x000e220008000a00 */
[----:B------:R-:W-:Y:S01]  /*2920*/  MOV R42, RZ ;  /* 0x000000ff002a7202 */ /* 0x000fe20000000f00 */
[----:B---3--:R-:W-:Y:S01]  /*2930*/  IMAD.MOV.U32 R7, RZ, RZ, R2 ;  /* 0x000000ffff077224 */ /* 0x008fe200078e0002 */
[----:B------:R-:W-:Y:S02]  /*2940*/  MOV R6, R40 ;  /* 0x0000002800067202 */ /* 0x000fe40000000f00 */
[----:B------:R-:W1:Y:S01]  /*2950*/  LDC.64 R8, c[0x4][R8] ;  /* 0x0100000008087b82 */ /* 0x000e620000000a00 */
[----:B------:R2:W-:Y:S01]  /*2960*/  STL.64 [R1], R42 ;  /* 0x0000002a01007387 */ /* 0x0005e20000100a00 */
[----:B0-----:R-:W-:Y:S02]  /*2970*/  IMAD.U32 R4, RZ, RZ, UR4 ;  /* 0x00000004ff047e24 */ /* 0x001fe4000f8e00ff */
[----:B--2---:R-:W-:-:S07]  /*2980*/  IMAD.U32 R5, RZ, RZ, UR5 ;  /* 0x00000005ff057e24 */ /* 0x004fce000f8e00ff */
[----:B------:R-:W-:-:S07]  /*2990*/  LEPC R20, `(.L_x_46) ;  /* 0x000000001014794e */ /* 0x000fce0000000000 */
[----:B-1----:R-:W-:Y:S05]  /*29a0*/  CALL.ABS.NOINC R8 ;  /* 0x0000000008007343 */ /* 0x002fea0003c00000 */
.L_x_46:
[----:B------:R-:W-:Y:S05]  /*29b0*/  BSYNC.RECONVERGENT B8 ;  /* 0x0000000000087941 */ /* 0x000fea0003800200 */
.L_x_45:
[----:B------:R-:W-:-:S14]  /*29c0*/  DSETP.GT.AND P0, PT, R16, R48, PT ;  /* 0x000000301000722a */ /* 0x000fdc0003f04000 */
[----:B------:R-:W-:Y:S05]  /*29d0*/  @!P0 BRA `(.L_x_14) ;  /* 0x0000002400a48947 */ /* 0x000fea0003800000 */
[----:B------:R-:W-:Y:S01]  /*29e0*/  IMAD.MOV.U32 R42, RZ, RZ, RZ ;  /* 0x000000ffff2a7224 */ /* 0x000fe200078e00ff */
[----:B------:R-:W-:Y:S01]  /*29f0*/  MOV R0, 0x0 ;  /* 0x0000000000007802 */ /* 0x000fe20000000f00 */
[----:B------:R-:W0:Y:S01]  /*2a00*/  LDCU.64 UR4, c[0x4][0x48] ;  /* 0x01000900ff0477ac */ /* 0x000e220008000a00 */
[----:B---3--:R-:W-:Y:S01]  /*2a10*/  IMAD.MOV.U32 R6, RZ, RZ, R40 ;  /* 0x000000ffff067224 */ /* 0x008fe200078e0028 */
[----:B------:R-:W-:Y:S01]  /*2a20*/  MOV R7, R2 ;  /* 0x0000000200077202 */ /* 0x000fe20000000f00 */
[----:B------:R1:W-:Y:S01]  /*2a30*/  STL.64 [R1], R42 ;  /* 0x0000002a01007387 */ /* 0x0003e20000100a00 */
[----:B------:R1:W2:Y:S01]  /*2a40*/  LDC.64 R8, c[0x4][R0] ;  /* 0x0100000000087b82 */ /* 0x0002a20000000a00 */
[----:B0-----:R-:W-:Y:S01]  /*2a50*/  MOV R4, UR4 ;  /* 0x0000000400047c02 */ /* 0x001fe20008000f00 */
[----:B-1----:R-:W-:-:S07]  /*2a60*/  IMAD.U32 R5, RZ, RZ, UR5 ;  /* 0x00000005ff057e24 */ /* 0x002fce000f8e00ff */
[----:B------:R-:W-:-:S07]  /*2a70*/  LEPC R20, `(.L_x_47) ;  /* 0x000000001014794e */ /* 0x000fce0000000000 */
[----:B--2---:R-:W-:Y:S05]  /*2a80*/  CALL.ABS.NOINC R8 ;  /* 0x0000000008007343 */ /* 0x004fea0003c00000 */
.L_x_47:
[----:B------:R-:W-:Y:S05]  /*2a90*/  BRA `(.L_x_14) ;  /* 0x0000002400747947 */ /* 0x000fea0003800000 */
.L_x_38:
[----:B------:R-:W-:-:S14]  /*2aa0*/  DSETP.GEU.OR P3, PT, R10, R8, !P3 ;  /* 0x000000080a00722a */ /* 0x000fdc0005f6e400 */
[----:B------:R-:W-:Y:S05]  /*2ab0*/  @P3 BRA `(.L_x_48) ;  /* 0x0000000400e03947 */ /* 0x000fea0003800000 */
[----:B------:R-:W-:Y:S01]  /*2ac0*/  DADD R6, R10, UR40 ;  /* 0x000000280a067e29 */ /* 0x000fe20008000000 */
[----:B------:R-:W-:Y:S01]  /*2ad0*/  IMAD.MOV.U32 R8, RZ, RZ, 0x0 ;  /* 0x00000000ff087424 */ /* 0x000fe200078e00ff */
[----:B------:R-:W-:Y:S01]  /*2ae0*/  DADD R4, -R4, UR38 ;  /* 0x0000002604047e29 */ /* 0x000fe20008000100 */
[----:B------:R-:W-:Y:S01]  /*2af0*/  MOV R9, 0x3fd80000 ;  /* 0x3fd8000000097802 */ /* 0x000fe20000000f00 */
[----:B------:R-:W-:Y:S01]  /*2b00*/  BSSY.RECONVERGENT B0, `(.L_x_49) ;  /* 0x000001d000007945 */ /* 0x000fe20003800200 */
[----:B------:R-:W-:-:S03]  /*2b10*/  ISETP.NE.AND P4, PT, RZ, UR44, PT ;  /* 0x0000002cff007c0c */ /* 0x000fc6000bf85270 */
[----:B------:R-:W-:Y:S02]  /*2b20*/  DADD R6, -R26, R6 ;  /* 0x000000001a067229 */ /* 0x000fe40000000106 */
[----:B------:R-:W-:-:S06]  /*2b30*/  DADD R4, R24, R4 ;  /* 0x0000000018047229 */ /* 0x000fcc0000000004 */
        /* <DEDUP_REMOVED lines=21> */
[----:B------:R-:W-:Y:S01]  /*2c90*/  MOV R11, R9 ;  /* 0x00000009000b7202 */ /* 0x000fe20000000f00 */
[----:B------:R-:W-:Y:S01]  /*2ca0*/  IMAD.MOV.U32 R3, RZ, RZ, R15 ;  /* 0x000000ffff037224 */ /* 0x000fe200078e000f */
[----:B------:R-:W-:-:S07]  /*2cb0*/  MOV R12, 0x2cd0 ;  /* 0x00002cd0000c7802 */ /* 0x000fce0000000f00 */
[----:B------:R-:W-:Y:S05]  /*2cc0*/  CALL.REL.NOINC `($__internal_2_$__cuda_sm20_dsqrt_rn_f64_mediumpath_v1) ;  /* 0x0000002c00347944 */ /* 0x000fea0003c00000 */
.L_x_50:
[----:B------:R-:W-:Y:S05]  /*2cd0*/  BSYNC.RECONVERGENT B0 ;  /* 0x0000000000007941 */ /* 0x000fea0003800200 */
.L_x_49:
        /* <DEDUP_REMOVED lines=23> */
.L_x_52:
[----:B------:R-:W-:Y:S05]  /*2e50*/  BSYNC.RECONVERGENT B0 ;  /* 0x0000000000007941 */ /* 0x000fea0003800200 */
.L_x_51:
        /* <DEDUP_REMOVED lines=24> */
.L_x_54:
[----:B------:R-:W-:Y:S05]  /*2fe0*/  BSYNC.RECONVERGENT B0 ;  /* 0x0000000000007941 */ /* 0x000fea0003800200 */
.L_x_53:
        /* <DEDUP_REMOVED lines=14> */
[----:B----4-:R-:W-:Y:S01]  /*30d0*/  IMAD.MOV.U32 R7, RZ, RZ, R2 ;  /* 0x000000ffff077224 */ /* 0x010fe200078e0002 */
[----:B------:R-:W-:Y:S02]  /*30e0*/  MOV R6, R40 ;  /* 0x0000002800067202 */ /* 0x000fe40000000f00 */
[----:B------:R-:W1:Y:S01]  /*30f0*/  LDC.64 R8, c[0x4][R8] ;  /* 0x0100000008087b82 */ /* 0x000e620000000a00 */
[----:B------:R2:W-:Y:S01]  /*3100*/  STL.64 [R1], R42 ;  /* 0x0000002a01007387 */ /* 0x0005e20000100a00 */
[----:B0-----:R-:W-:Y:S02]  /*3110*/  IMAD.U32 R4, RZ, RZ, UR4 ;  /* 0x00000004ff047e24 */ /* 0x001fe4000f8e00ff */
[----:B--2---:R-:W-:-:S07]  /*3120*/  IMAD.U32 R5, RZ, RZ, UR5 ;  /* 0x00000005ff057e24 */ /* 0x004fce000f8e00ff */
[----:B------:R-:W-:-:S07]  /*3130*/  LEPC R20, `(.L_x_56) ;  /* 0x000000001014794e */ /* 0x000fce0000000000 */
[----:B-1----:R-:W-:Y:S05]  /*3140*/  CALL.ABS.NOINC R8 ;  /* 0x0000000008007343 */ /* 0x002fea0003c00000 */
.L_x_56:
[----:B------:R-:W-:Y:S05]  /*3150*/  BSYNC.RECONVERGENT B8 ;  /* 0x0000000000087941 */ /* 0x000fea0003800200 */
.L_x_55:
[----:B------:R-:W-:-:S14]  /*3160*/  DSETP.GT.AND P0, PT, R16, R48, PT ;  /* 0x000000301000722a */ /* 0x000fdc0003f04000 */
[----:B------:R-:W-:Y:S05]  /*3170*/  @!P0 BRA `(.L_x_14) ;  /* 0x0000001c00bc8947 */ /* 0x000fea0003800000 */
[----:B------:R-:W-:Y:S01]  /*3180*/  IMAD.MOV.U32 R42, RZ, RZ, RZ ;  /* 0x000000ffff2a7224 */ /* 0x000fe200078e00ff */
[----:B------:R-:W-:Y:S01]  /*3190*/  MOV R0, 0x0 ;  /* 0x0000000000007802 */ /* 0x000fe20000000f00 */
[----:B------:R-:W0:Y:S01]  /*31a0*/  LDCU.64 UR4, c[0x4][0x50] ;  /* 0x01000a00ff0477ac */ /* 0x000e220008000a00 */
[----:B----4-:R-:W-:Y:S01]  /*31b0*/  IMAD.MOV.U32 R6, RZ, RZ, R40 ;  /* 0x000000ffff067224 */ /* 0x010fe200078e0028 */
[----:B------:R-:W-:Y:S01]  /*31c0*/  MOV R7, R2 ;  /* 0x0000000200077202 */ /* 0x000fe20000000f00 */
[----:B------:R1:W-:Y:S01]  /*31d0*/  STL.64 [R1], R42 ;  /* 0x0000002a01007387 */ /* 0x0003e20000100a00 */
[----:B------:R1:W2:Y:S01]  /*31e0*/  LDC.64 R8, c[0x4][R0] ;  /* 0x0100000000087b82 */ /* 0x0002a20000000a00 */
[----:B0-----:R-:W-:Y:S01]  /*31f0*/  MOV R4, UR4 ;  /* 0x0000000400047c02 */ /* 0x001fe20008000f00 */
[----:B-1----:R-:W-:-:S07]  /*3200*/  IMAD.U32 R5, RZ, RZ, UR5 ;  /* 0x00000005ff057e24 */ /* 0x002fce000f8e00ff */
[----:B------:R-:W-:-:S07]  /*3210*/  LEPC R20, `(.L_x_57) ;  /* 0x000000001014794e */ /* 0x000fce0000000000 */
[----:B--2---:R-:W-:Y:S05]  /*3220*/  CALL.ABS.NOINC R8 ;  /* 0x0000000008007343 */ /* 0x004fea0003c00000 */
.L_x_57:
[----:B------:R-:W-:Y:S05]  /*3230*/  BRA `(.L_x_14) ;  /* 0x0000001c008c7947 */ /* 0x000fea0003800000 */
.L_x_48:
[----:B------:R-:W-:-:S14]  /*3240*/  DSETP.GEU.OR P1, PT, R10, R8, !P1 ;  /* 0x000000080a00722a */ /* 0x000fdc0004f2e400 */
[----:B------:R-:W-:Y:S05]  /*3250*/  @P1 BRA `(.L_x_58) ;  /* 0x0000000400dc1947 */ /* 0x000fea0003800000 */
[----:B------:R-:W-:Y:S01]  /*3260*/  DADD R6, -R26, UR40 ;  /* 0x000000281a067e29 */ /* 0x000fe20008000100 */
[----:B------:R-:W-:Y:S01]  /*3270*/  IMAD.MOV.U32 R8, RZ, RZ, 0x0 ;  /* 0x00000000ff087424 */ /* 0x000fe200078e00ff */
[----:B------:R-:W-:Y:S01]  /*3280*/  DADD R4, R24, -R4 ;  /* 0x0000000018047229 */ /* 0x000fe20000000804 */
[----:B------:R-:W-:Y:S01]  /*3290*/  MOV R9, 0x3fd80000 ;  /* 0x3fd8000000097802 */ /* 0x000fe20000000f00 */
        /* <DEDUP_REMOVED lines=28> */
.L_x_60:
[----:B------:R-:W-:Y:S05]  /*3460*/  BSYNC.RECONVERGENT B0 ;  /* 0x0000000000007941 */ /* 0x000fea0003800200 */
.L_x_59:
        /* <DEDUP_REMOVED lines=23> */
.L_x_62:
[----:B------:R-:W-:Y:S05]  /*35e0*/  BSYNC.RECONVERGENT B0 ;  /* 0x0000000000007941 */ /* 0x000fea0003800200 */
.L_x_61:
        /* <DEDUP_REMOVED lines=24> */
.L_x_64:
[----:B------:R-:W-:Y:S05]  /*3770*/  BSYNC.RECONVERGENT B0 ;  /* 0x0000000000007941 */ /* 0x000fea0003800200 */
.L_x_63:
        /* <DEDUP_REMOVED lines=12> */
[----:B------:R-:W1:Y:S01]  /*3840*/  LDCU.64 UR4, c[0x4][0x58] ;  /* 0x01000b00ff0477ac */ /* 0x000e620008000a00 */
[----:B------:R-:W-:Y:S01]  /*3850*/  MOV R42, RZ ;  /* 0x000000ff002a7202 */ /* 0x000fe20000000f00 */
[----:B0-----:R-:W-:Y:S01]  /*3860*/  IMAD.MOV.U32 R7, RZ, RZ, R2 ;  /* 0x000000ffff077224 */ /* 0x001fe200078e0002 */
[----:B------:R-:W-:Y:S02]  /*3870*/  MOV R6, R40 ;  /* 0x0000002800067202 */ /* 0x000fe40000000f00 */
[----:B------:R-:W0:Y:S01]  /*3880*/  LDC.64 R8, c[0x4][R8] ;  /* 0x0100000008087b82 */ /* 0x000e220000000a00 */
[----:B------:R2:W-:Y:S01]  /*3890*/  STL.64 [R1], R42 ;  /* 0x0000002a01007387 */ /* 0x0005e20000100a00 */
[----:B-1----:R-:W-:Y:S02]  /*38a0*/  IMAD.U32 R4, RZ, RZ, UR4 ;  /* 0x00000004ff047e24 */ /* 0x002fe4000f8e00ff */
[----:B--2---:R-:W-:-:S07]  /*38b0*/  IMAD.U32 R5, RZ, RZ, UR5 ;  /* 0x00000005ff057e24 */ /* 0x004fce000f8e00ff */
[----:B------:R-:W-:-:S07]  /*38c0*/  LEPC R20, `(.L_x_66) ;  /* 0x000000001014794e */ /* 0x000fce0000000000 */
[----:B0-----:R-:W-:Y:S05]  /*38d0*/  CALL.ABS.NOINC R8 ;  /* 0x0000000008007343 */ /* 0x001fea0003c00000 */
.L_x_66:
[----:B------:R-:W-:Y:S05]  /*38e0*/  BSYNC.RECONVERGENT B8 ;  /* 0x0000000000087941 */ /* 0x000fea0003800200 */
.L_x_65:
[----:B------:R-:W-:-:S14]  /*38f0*/  DSETP.GT.AND P0, PT, R16, R48, PT ;  /* 0x000000301000722a */ /* 0x000fdc0003f04000 */
[----:B------:R-:W-:Y:S05]  /*3900*/  @!P0 BRA `(.L_x_14) ;  /* 0x0000001400d88947 */ /* 0x000fea0003800000 */
[----:B------:R-:W-:Y:S01]  /*3910*/  IMAD.MOV.U32 R42, RZ, RZ, RZ ;  /* 0x000000ffff2a7224 */ /* 0x000fe200078e00ff */
[----:B------:R-:W-:Y:S01]  /*3920*/  MOV R0, 0x0 ;  /* 0x0000000000007802 */ /* 0x000fe20000000f00 */
[----:B------:R-:W1:Y:S01]  /*3930*/  LDCU.64 UR4, c[0x4][0x58] ;  /* 0x01000b00ff0477ac */ /* 0x000e620008000a00 */
[----:B0-----:R-:W-:Y:S01]  /*3940*/  IMAD.MOV.U32 R6, RZ, RZ, R40 ;  /* 0x000000ffff067224 */ /* 0x001fe200078e0028 */
[----:B------:R-:W-:Y:S01]  /*3950*/  MOV R7, R2 ;  /* 0x0000000200077202 */ /* 0x000fe20000000f00 */
[----:B------:R0:W-:Y:S01]  /*3960*/  STL.64 [R1], R42 ;  /* 0x0000002a01007387 */ /* 0x0001e20000100a00 */
[----:B------:R0:W2:Y:S01]  /*3970*/  LDC.64 R8, c[0x4][R0] ;  /* 0x0100000000087b82 */ /* 0x0000a20000000a00 */
[----:B-1----:R-:W-:Y:S01]  /*3980*/  MOV R4, UR4 ;  /* 0x0000000400047c02 */ /* 0x002fe20008000f00 */
[----:B0-----:R-:W-:-:S07]  /*3990*/  IMAD.U32 R5, RZ, RZ, UR5 ;  /* 0x00000005ff057e24 */ /* 0x001fce000f8e00ff */
[----:B------:R-:W-:-:S07]  /*39a0*/  LEPC R20, `(.L_x_67) ;  /* 0x000000001014794e */ /* 0x000fce0000000000 */
[----:B--2---:R-:W-:Y:S05]  /*39b0*/  CALL.ABS.NOINC R8 ;  /* 0x0000000008007343 */ /* 0x004fea0003c00000 */
.L_x_67:
[----:B------:R-:W-:Y:S05]  /*39c0*/  BRA `(.L_x_14) ;  /* 0x0000001400a87947 */ /* 0x000fea0003800000 */
.L_x_58:
[----:B------:R-:W-:-:S06]  /*39d0*/  DSETP.GEU.AND P1, PT, R4, R30, PT ;  /* 0x0000001e0400722a */ /* 0x000fcc0003f2e000 */
[----:B------:R-:W-:-:S14]  /*39e0*/  DSETP.GEU.OR P1, PT, R10, R8, P1 ;  /* 0x000000080a00722a */ /* 0x000fdc0000f2e400 */
[----:B------:R-:W-:Y:S05]  /*39f0*/  @P1 BRA `(.L_x_68) ;  /* 0x0000000400dc1947 */ /* 0x000fea0003800000 */
[----:B------:R-:W-:Y:S01]  /*3a00*/  DADD R6, -R26, UR40 ;  /* 0x000000281a067e29 */ /* 0x000fe20008000100 */
[----:B------:R-:W-:Y:S01]  /*3a10*/  IMAD.MOV.U32 R8, RZ, RZ, 0x0 ;  /* 0x00000000ff087424 */ /* 0x000fe200078e00ff */
[----:B------:R-:W-:Y:S01]  /*3a20*/  DADD R4, R32, R4 ;  /* 0x0000000020047229 */ /* 0x000fe20000000004 */
        /* <DEDUP_REMOVED lines=29> */
.L_x_70:
[----:B------:R-:W-:Y:S05]  /*3c00*/  BSYNC.RECONVERGENT B0 ;  /* 0x0000000000007941 */ /* 0x000fea0003800200 */
.L_x_69:
        /* <DEDUP_REMOVED lines=23> */
.L_x_72:
[----:B------:R-:W-:Y:S05]  /*3d80*/  BSYNC.RECONVERGENT B0 ;  /* 0x0000000000007941 */ /* 0x000fea0003800200 */
.L_x_71:
        /* <DEDUP_REMOVED lines=24> */
.L_x_74:
[----:B------:R-:W-:Y:S05]  /*3f10*/  BSYNC.RECONVERGENT B0 ;  /* 0x0000000000007941 */ /* 0x000fea0003800200 */
.L_x_73:
        /* <DEDUP_REMOVED lines=22> */
.L_x_76:
[----:B------:R-:W-:Y:S05]  /*4080*/  BSYNC.RECONVERGENT B8 ;  /* 0x0000000000087941 */ /* 0x000fea0003800200 */
.L_x_75:
        /* <DEDUP_REMOVED lines=13> */
.L_x_77:
[----:B------:R-:W-:Y:S05]  /*4160*/  BRA `(.L_x_14) ;  /* 0x0000000c00c07947 */ /* 0x000fea0003800000 */
.L_x_68:
[----:B------:R-:W-:-:S14]  /*4170*/  DSETP.GEU.OR P2, PT, R4, R30, !P2 ;  /* 0x0000001e0400722a */ /* 0x000fdc000574e400 */
[----:B------:R-:W-:Y:S05]  /*4180*/  @P2 BRA `(.L_x_78) ;  /* 0x0000000400d82947 */ /* 0x000fea0003800000 */
[----:B------:R-:W-:Y:S01]  /*4190*/  DADD R10, -R26, R10 ;  /* 0x000000001a0a7229 */ /* 0x000fe2000000010a */
[----:B------:R-:W-:Y:S01]  /*41a0*/  IMAD.MOV.U32 R8, RZ, RZ, 0x0 ;  /* 0x00000000ff087424 */ /* 0x000fe200078e00ff */
[----:B------:R-:W-:Y:S01]  /*41b0*/  DADD R4, R32, R4 ;  /* 0x0000000020047229 */ /* 0x000fe20000000004 */
        /* <DEDUP_REMOVED lines=28> */
.L_x_80:
[----:B------:R-:W-:Y:S05]  /*4380*/  BSYNC.RECONVERGENT B0 ;  /* 0x0000000000007941 */ /* 0x000fea0003800200 */
.L_x_79:
        /* <DEDUP_REMOVED lines=23> */
.L_x_82:
[----:B------:R-:W-:Y:S05]  /*4500*/  BSYNC.RECONVERGENT B0 ;  /* 0x0000000000007941 */ /* 0x000fea0003800200 */
.L_x_81:
        /* <DEDUP_REMOVED lines=24> */
.L_x_84:
[----:B------:R-:W-:Y:S05]  /*4690*/  BSYNC.RECONVERGENT B0 ;  /* 0x0000000000007941 */ /* 0x000fea0003800200 */
.L_x_83:
        /* <DEDUP_REMOVED lines=22> */
.L_x_86:
[----:B------:R-:W-:Y:S05]  /*4800*/  BSYNC.RECONVERGENT B8 ;  /* 0x0000000000087941 */ /* 0x000fea0003800200 */
.L_x_85:
        /* <DEDUP_REMOVED lines=13> */
.L_x_87:
[----:B------:R-:W-:Y:S05]  /*48e0*/  BRA `(.L_x_14) ;  /* 0x0000000400e07947 */ /* 0x000fea0003800000 */
.L_x_78:
[----:B------:R-:W-:-:S14]  /*48f0*/  DSETP.GEU.OR P0, PT, R4, R30, !P0 ;  /* 0x0000001e0400722a */ /* 0x000fdc000470e400 */
        /* <DEDUP_REMOVED lines=33> */
.L_x_89:
[----:B------:R-:W-:Y:S05]  /*4b10*/  BSYNC.RECONVERGENT B0 ;  /* 0x0000000000007941 */ /* 0x000fea0003800200 */
.L_x_88:
        /* <DEDUP_REMOVED lines=23> */
.L_x_91:
[----:B------:R-:W-:Y:S05]  /*4c90*/  BSYNC.RECONVERGENT B0 ;  /* 0x0000000000007941 */ /* 0x000fea0003800200 */
.L_x_90:
        /* <DEDUP_REMOVED lines=24> */
.L_x_93:
[----:B------:R-:W-:Y:S05]  /*4e20*/  BSYNC.RECONVERGENT B0 ;  /* 0x0000000000007941 */ /* 0x000fea0003800200 */
.L_x_92:
        /* <DEDUP_REMOVED lines=22> */
.L_x_95:
[----:B------:R-:W-:Y:S05]  /*4f90*/  BSYNC.RECONVERGENT B8 ;  /* 0x0000000000087941 */ /* 0x000fea0003800200 */
.L_x_94:
        /* <DEDUP_REMOVED lines=13> */
.L_x_14:
[----:B------:R-:W-:Y:S05]  /*5070*/  BSYNC.RECONVERGENT B6 ;  /* 0x0000000000067941 */ /* 0x000fea0003800200 */
.L_x_6:
[----:B------:R-:W-:-:S04]  /*5080*/  VIADD R41, R41, 0x1 ;  /* 0x0000000129297836 */ /* 0x000fc80000000000 */
[----:B01234-:R-:W-:-:S05]  /*5090*/  IMAD.WIDE.U32 R4, R41, 0x4, R22 ;  /* 0x0000000429047825 */ /* 0x01ffca00078e0016 */
[----:B------:R-:W2:Y:S02]  /*50a0*/  LDG.E R0, desc[UR42][R4.64] ;  /* 0x0000002a04007981 */ /* 0x000ea4000c1e1900 */
[----:B--2---:R-:W-:-:S13]  /*50b0*/  ISETP.NE.AND P0, PT, R0, RZ, PT ;  /* 0x000000ff0000720c */ /* 0x004fda0003f05270 */
[----:B------:R-:W-:Y:S05]  /*50c0*/  @P0 BRA `(.L_x_96) ;  /* 0xffffffb800a80947 */ /* 0x000fea000383ffff */
.L_x_5:
[----:B------:R-:W-:Y:S05]  /*50d0*/  BSYNC.RECONVERGENT B7 ;  /* 0x0000000000077941 */ /* 0x000fea0003800200 */
.L_x_4:
[----:B------:R-:W-:-:S05]  /*50e0*/  VIADD R45, R45, 0x1 ;  /* 0x000000012d2d7836 */ /* 0x000fca0000000000 */
[----:B------:R-:W-:-:S13]  /*50f0*/  ISETP.NE.AND P0, PT, R45, R44, PT ;  /* 0x0000002c2d00720c */ /* 0x000fda0003f05270 */
[----:B------:R-:W-:Y:S05]  /*5100*/  @P0 BRA `(.L_x_3) ;  /* 0xffffffb800440947 */ /* 0x000fea000383ffff */
[----:B------:R-:W-:Y:S05]  /*5110*/  EXIT ;  /* 0x000000000000794d */ /* 0x000fea0003800000 */
        .weak           $__internal_0_$__cuda_sm20_dblrcp_rn_slowpath_v3
        .type           $__internal_0_$__cuda_sm20_dblrcp_rn_slowpath_v3,@function
        .size           $__internal_0_$__cuda_sm20_dblrcp_rn_slowpath_v3,($__internal_1_$__cuda_sm20_div_rn_f64_full - $__internal_0_$__cuda_sm20_dblrcp_rn_slowpath_v3)
$__internal_0_$__cuda_sm20_dblrcp_rn_slowpath_v3:
[----:B------:R-:W-:Y:S01]  /*5120*/  MOV R7, R3 ;  /* 0x0000000300077202 */ /* 0x000fe20000000f00 */
[----:B------:R-:W-:Y:S05]  /*5130*/  BSSY.RECONVERGENT B1, `(.L_x_97) ;  /* 0x0000023000017945 */ /* 0x000fea0003800200 */
[----:B------:R-:W-:-:S14]  /*5140*/  DSETP.GTU.AND P0, PT, |R6|, +INF , PT ;  /* 0x7ff000000600742a */ /* 0x000fdc0003f0c200 */
[----:B------:R-:W-:Y:S05]  /*5150*/  @P0 BRA `(.L_x_98) ;  /* 0x0000000000780947 */ /* 0x000fea0003800000 */
[----:B------:R-:W-:-:S05]  /*5160*/  LOP3.LUT R3, R3, 0x7fffffff, RZ, 0xc0, !PT ;  /* 0x7fffffff03037812 */ /* 0x000fca00078ec0ff */
[----:B------:R-:W-:-:S05]  /*5170*/  VIADD R5, R3, 0xffffffff ;  /* 0xffffffff03057836 */ /* 0x000fca0000000000 */
[----:B------:R-:W-:-:S13]  /*5180*/  ISETP.GE.U32.AND P0, PT, R5, 0x7fefffff, PT ;  /* 0x7fefffff0500780c */ /* 0x000fda0003f06070 */
[----:B------:R-:W-:Y:S01]  /*5190*/  @P0 LOP3.LUT R9, R7, 0x7ff00000, RZ, 0x3c, !PT ;  /* 0x7ff0000007090812 */ /* 0x000fe200078e3cff */
[----:B------:R-:W-:Y:S01]  /*51a0*/  @P0 IMAD.MOV.U32 R8, RZ, RZ, RZ ;  /* 0x000000ffff080224 */ /* 0x000fe200078e00ff */
[----:B------:R-:W-:Y:S06]  /*51b0*/  @P0 BRA `(.L_x_99) ;  /* 0x0000000000680947 */ /* 0x000fec0003800000 */
[----:B------:R-:W-:-:S13]  /*51c0*/  ISETP.GE.U32.AND P0, PT, R3, 0x1000001, PT ;  /* 0x010000010300780c */ /* 0x000fda0003f06070 */
[----:B------:R-:W-:Y:S05]  /*51d0*/  @!P0 BRA `(.L_x_100) ;  /* 0x0000000000348947 */ /* 0x000fea0003800000 */
[----:B------:R-:W-:Y:S01]  /*51e0*/  IADD3 R9, PT, PT, R7, -0x3fe00000, RZ ;  /* 0xc020000007097810 */ /* 0x000fe20007ffe0ff */
[----:B------:R-:W-:-:S03]  /*51f0*/  IMAD.MOV.U32 R8, RZ, RZ, R6 ;  /* 0x000000ffff087224 */ /* 0x000fc600078e0006 */
[----:B------:R-:W0:Y:S03]  /*5200*/  MUFU.RCP64H R5, R9 ;  /* 0x0000000900057308 */ /* 0x000e260000001800 */
[----:B0-----:R-:W-:-:S08]  /*5210*/  DFMA R10, -R8, R4, 1 ;  /* 0x3ff00000080a742b */ /* 0x001fd00000000104 */
[----:B------:R-:W-:-:S08]  /*5220*/  DFMA R10, R10, R10, R10 ;  /* 0x0000000a0a0a722b */ /* 0x000fd0000000000a */
[----:B------:R-:W-:-:S08]  /*5230*/  DFMA R10, R4, R10, R4 ;  /* 0x0000000a040a722b */ /* 0x000fd00000000004 */
[----:B------:R-:W-:-:S08]  /*5240*/  DFMA R4, -R8, R10, 1 ;  /* 0x3ff000000804742b */ /* 0x000fd0000000010a */
[----:B------:R-:W-:-:S08]  /*5250*/  DFMA R4, R10, R4, R10 ;  /* 0x000000040a04722b */ /* 0x000fd0000000000a */
[----:B------:R-:W-:-:S08]  /*5260*/  DMUL R4, R4, 2.2250738585072013831e-308 ;  /* 0x0010000004047828 */ /* 0x000fd00000000000 */
[----:B------:R-:W-:-:S08]  /*5270*/  DFMA R6, -R6, R4, 1 ;  /* 0x3ff000000606742b */ /* 0x000fd00000000104 */
[----:B------:R-:W-:-:S08]  /*5280*/  DFMA R6, R6, R6, R6 ;  /* 0x000000060606722b */ /* 0x000fd00000000006 */
[----:B------:R-:W-:Y:S01]  /*5290*/  DFMA R8, R4, R6, R4 ;  /* 0x000000060408722b */ /* 0x000fe20000000004 */
[----:B------:R-:W-:Y:S10]  /*52a0*/  BRA `(.L_x_99) ;  /* 0x00000000002c7947 */ /* 0x000ff40003800000 */
.L_x_100:
[----:B------:R-:W-:-:S06]  /*52b0*/  DMUL R6, R6, 8.11296384146066816958e+31 ;  /* 0x4690000006067828 */ /* 0x000fcc0000000000 */
[----:B------:R-:W0:Y:S02]  /*52c0*/  MUFU.RCP64H R5, R7 ;  /* 0x0000000700057308 */ /* 0x000e240000001800 */
[----:B0-----:R-:W-:-:S08]  /*52d0*/  DFMA R8, -R6, R4, 1 ;  /* 0x3ff000000608742b */ /* 0x001fd00000000104 */
[----:B------:R-:W-:-:S08]  /*52e0*/  DFMA R8, R8, R8, R8 ;  /* 0x000000080808722b */ /* 0x000fd00000000008 */
[----:B------:R-:W-:-:S08]  /*52f0*/  DFMA R8, R4, R8, R4 ;  /* 0x000000080408722b */ /* 0x000fd00000000004 */
[----:B------:R-:W-:-:S08]  /*5300*/  DFMA R4, -R6, R8, 1 ;  /* 0x3ff000000604742b */ /* 0x000fd00000000108 */
[----:B------:R-:W-:-:S08]  /*5310*/  DFMA R4, R8, R4, R8 ;  /* 0x000000040804722b */ /* 0x000fd00000000008 */
[----:B------:R-:W-:Y:S01]  /*5320*/  DMUL R8, R4, 8.11296384146066816958e+31 ;  /* 0x4690000004087828 */ /* 0x000fe20000000000 */
[----:B------:R-:W-:Y:S10]  /*5330*/  BRA `(.L_x_99) ;  /* 0x0000000000087947 */ /* 0x000ff40003800000 */
.L_x_98:
[----:B------:R-:W-:Y:S01]  /*5340*/  LOP3.LUT R9, R7, 0x80000, RZ, 0xfc, !PT ;  /* 0x0008000007097812 */ /* 0x000fe200078efcff */
[----:B------:R-:W-:-:S07]  /*5350*/  IMAD.MOV.U32 R8, RZ, RZ, R6 ;  /* 0x000000ffff087224 */ /* 0x000fce00078e0006 */
.L_x_99:
[----:B------:R-:W-:Y:S05]  /*5360*/  BSYNC.RECONVERGENT B1 ;  /* 0x0000000000017941 */ /* 0x000fea0003800200 */
.L_x_97:
[----:B------:R-:W-:Y:S02]  /*5370*/  HFMA2 R7, -RZ, RZ, 0, 0 ;  /* 0x00000000ff077431 */ /* 0x000fe400000001ff */
[----:B------:R-:W-:Y:S01]  /*5380*/  IMAD.MOV.U32 R6, RZ, RZ, R0 ;  /* 0x000000ffff067224 */ /* 0x000fe200078e0000 */
[----:B------:R-:W-:Y:S01]  /*5390*/  MOV R4, R8 ;  /* 0x0000000800047202 */ /* 0x000fe20000000f00 */
[----:B------:R-:W-:Y:S02]  /*53a0*/  IMAD.MOV.U32 R3, RZ, RZ, R9 ;  /* 0x000000ffff037224 */ /* 0x000fe400078e0009 */
[----:B------:R-:W-:Y:S05]  /*53b0*/  RET.REL.NODEC R6 `(calc_distance) ;  /* 0xffffffac06107950 */ /* 0x000fea0003c3ffff */
        .weak           $__internal_1_$__cuda_sm20_div_rn_f64_full
        .type           $__internal_1_$__cuda_sm20_div_rn_f64_full,@function
        .size           $__internal_1_$__cuda_sm20_div_rn_f64_full,($__internal_2_$__cuda_sm20_dsqrt_rn_f64_mediumpath_v1 - $__internal_1_$__cuda_sm20_div_rn_f64_full)
$__internal_1_$__cuda_sm20_div_rn_f64_full:
[----:B------:R-:W-:Y:S01]  /*53c0*/  IMAD.MOV.U32 R9, RZ, RZ, R11 ;  /* 0x000000ffff097224 */ /* 0x000fe200078e000b */
[C---:B------:R-:W-:Y:S01]  /*53d0*/  FSETP.GEU.AND P1, PT, |R5|.reuse, 1.469367938527859385e-39, PT ;  /* 0x001000000500780b */ /* 0x040fe20003f2e200 */
[----:B------:R-:W-:Y:S01]  /*53e0*/  IMAD.MOV.U32 R8, RZ, RZ, R10 ;  /* 0x000000ffff087224 */ /* 0x000fe200078e000a */
[----:B------:R-:W-:Y:S01]  /*53f0*/  LOP3.LUT R6, R5, 0x800fffff, RZ, 0xc0, !PT ;  /* 0x800fffff05067812 */ /* 0x000fe200078ec0ff */
[----:B------:R-:W-:Y:S01]  /*5400*/  IMAD.MOV.U32 R11, RZ, RZ, 0x1ca00000 ;  /* 0x1ca00000ff0b7424 */ /* 0x000fe200078e00ff */
[C---:B------:R-:W-:Y:S01]  /*5410*/  FSETP.GEU.AND P0, PT, |R9|.reuse, 1.469367938527859385e-39, PT ;  /* 0x001000000900780b */ /* 0x040fe20003f0e200 */
[----:B------:R-:W-:Y:S01]  /*5420*/  IMAD.MOV.U32 R12, RZ, RZ, 0x1 ;  /* 0x00000001ff0c7424 */ /* 0x000fe200078e00ff */
[----:B------:R-:W-:Y:S01]  /*5430*/  LOP3.LUT R7, R6, 0x3ff00000, RZ, 0xfc, !PT ;  /* 0x3ff0000006077812 */ /* 0x000fe200078efcff */
[----:B------:R-:W-:Y:S01]  /*5440*/  BSSY.RECONVERGENT B1, `(.L_x_101) ;  /* 0x0000052000017945 */ /* 0x000fe20003800200 */
[----:B------:R-:W-:Y:S02]  /*5450*/  MOV R6, R4 ;  /* 0x0000000400067202 */ /* 0x000fe40000000f00 */
[----:B------:R-:W-:-:S02]  /*5460*/  LOP3.LUT R3, R9, 0x7ff00000, RZ, 0xc0, !PT ;  /* 0x7ff0000009037812 */ /* 0x000fc400078ec0ff */
[----:B------:R-:W-:Y:S01]  /*5470*/  LOP3.LUT R42, R5, 0x7ff00000, RZ, 0xc0, !PT ;  /* 0x7ff00000052a7812 */ /* 0x000fe200078ec0ff */
[----:B------:R-:W-:-:S03]  /*5480*/  @!P1 DMUL R6, R4, 8.98846567431157953865e+307 ;  /* 0x7fe0000004069828 */ /* 0x000fc60000000000 */
[----:B------:R-:W-:Y:S02]  /*5490*/  ISETP.GE.U32.AND P3, PT, R3, R42, PT ;  /* 0x0000002a0300720c */ /* 0x000fe40003f66070 */
[----:B------:R-:W-:Y:S01]  /*54a0*/  @!P0 LOP3.LUT R10, R5, 0x7ff00000, RZ, 0xc0, !PT ;  /* 0x7ff00000050a8812 */ /* 0x000fe200078ec0ff */
[----:B------:R-:W0:Y:S01]  /*54b0*/  MUFU.RCP64H R13, R7 ;  /* 0x00000007000d7308 */ /* 0x000e220000001800 */
[----:B------:R-:W-:Y:S02]  /*54c0*/  @!P0 MOV R14, RZ ;  /* 0x000000ff000e8202 */ /* 0x000fe40000000f00 */
[----:B------:R-:W-:Y:S01]  /*54d0*/  @!P0 ISETP.GE.U32.AND P2, PT, R3, R10, PT ;  /* 0x0000000a0300820c */ /* 0x000fe20003f46070 */
[----:B------:R-:W-:Y:S01]  /*54e0*/  IMAD.MOV.U32 R10, RZ, RZ, R8 ;  /* 0x000000ffff0a7224 */ /* 0x000fe200078e0008 */
[----:B------:R-:W-:Y:S02]  /*54f0*/  @!P1 LOP3.LUT R42, R7, 0x7ff00000, RZ, 0xc0, !PT ;  /* 0x7ff00000072a9812 */ /* 0x000fe400078ec0ff */
[----:B------:R-:W-:-:S02]  /*5500*/  @!P0 SEL R15, R11, 0x63400000, !P2 ;  /* 0x634000000b0f8807 */ /* 0x000fc40005000000 */
[----:B------:R-:W-:Y:S02]  /*5510*/  SEL R11, R11, 0x63400000, !P3 ;  /* 0x634000000b0b7807 */ /* 0x000fe40005800000 */
[--C-:B------:R-:W-:Y:S02]  /*5520*/  @!P0 LOP3.LUT R15, R15, 0x80000000, R9.reuse, 0xf8, !PT ;  /* 0x800000000f0f8812 */ /* 0x100fe400078ef809 */
[----:B------:R-:W-:Y:S02]  /*5530*/  LOP3.LUT R11, R11, 0x800fffff, R9, 0xf8, !PT ;  /* 0x800fffff0b0b7812 */ /* 0x000fe400078ef809 */
[----:B------:R-:W-:-:S06]  /*5540*/  @!P0 LOP3.LUT R15, R15, 0x100000, RZ, 0xfc, !PT ;  /* 0x001000000f0f8812 */ /* 0x000fcc00078efcff */
[----:B------:R-:W-:Y:S02]  /*5550*/  @!P0 DFMA R10, R10, 2, -R14 ;  /* 0x400000000a0a882b */ /* 0x000fe4000000080e */
[----:B0-----:R-:W-:-:S08]  /*5560*/  DFMA R14, R12, -R6, 1 ;  /* 0x3ff000000c0e742b */ /* 0x001fd00000000806 */
[----:B------:R-:W-:-:S08]  /*5570*/  DFMA R14, R14, R14, R14 ;  /* 0x0000000e0e0e722b */ /* 0x000fd0000000000e */
[----:B------:R-:W-:-:S08]  /*5580*/  DFMA R12, R12, R14, R12 ;  /* 0x0000000e0c0c722b */ /* 0x000fd0000000000c */
[----:B------:R-:W-:-:S08]  /*5590*/  DFMA R14, R12, -R6, 1 ;  /* 0x3ff000000c0e742b */ /* 0x000fd00000000806 */
[----:B------:R-:W-:-:S08]  /*55a0*/  DFMA R12, R12, R14, R12 ;  /* 0x0000000e0c0c722b */ /* 0x000fd0000000000c */
[----:B------:R-:W-:-:S08]  /*55b0*/  DMUL R14, R12, R10 ;  /* 0x0000000a0c0e7228 */ /* 0x000fd00000000000 */
[----:B------:R-:W-:-:S08]  /*55c0*/  DFMA R20, R14, -R6, R10 ;  /* 0x800000060e14722b */ /* 0x000fd0000000000a */
[----:B------:R-:W-:Y:S01]  /*55d0*/  DFMA R20, R12, R20, R14 ;  /* 0x000000140c14722b */ /* 0x000fe2000000000e */
[----:B------:R-:W-:Y:S01]  /*55e0*/  IMAD.MOV.U32 R15, RZ, RZ, R3 ;  /* 0x000000ffff0f7224 */ /* 0x000fe200078e0003 */
[----:B------:R-:W-:-:S04]  /*55f0*/  @!P0 LOP3.LUT R15, R11, 0x7ff00000, RZ, 0xc0, !PT ;  /* 0x7ff000000b0f8812 */ /* 0x000fc800078ec0ff */
[----:B------:R-:W-:-:S04]  /*5600*/  IADD3 R12, PT, PT, R15, -0x1, RZ ;  /* 0xffffffff0f0c7810 */ /* 0x000fc80007ffe0ff */
[----:B------:R-:W-:Y:S01]  /*5610*/  ISETP.GT.U32.AND P0, PT, R12, 0x7feffffe, PT ;  /* 0x7feffffe0c00780c */ /* 0x000fe20003f04070 */
[----:B------:R-:W-:-:S05]  /*5620*/  VIADD R12, R42, 0xffffffff ;  /* 0xffffffff2a0c7836 */ /* 0x000fca0000000000 */
[----:B------:R-:W-:-:S13]  /*5630*/  ISETP.GT.U32.OR P0, PT, R12, 0x7feffffe, P0 ;  /* 0x7feffffe0c00780c */ /* 0x000fda0000704470 */
[----:B------:R-:W-:Y:S05]  /*5640*/  @P0 BRA `(.L_x_102) ;  /* 0x0000000000700947 */ /* 0x000fea0003800000 */
[----:B------:R-:W-:-:S04]  /*5650*/  LOP3.LUT R8, R5, 0x7ff00000, RZ, 0xc0, !PT ;  /* 0x7ff0000005087812 */ /* 0x000fc800078ec0ff */
[CC--:B------:R-:W-:Y:S02]  /*5660*/  ISETP.GE.U32.AND P0, PT, R3.reuse, R8.reuse, PT ;  /* 0x000000080300720c */ /* 0x0c0fe40003f06070 */
[----:B------:R-:W-:Y:S01]  /*5670*/  VIADDMNMX R3, R3, -R8, 0xb9600000, !PT ;  /* 0xb960000003037446 */ /* 0x000fe20007800908 */
[----:B------:R-:W-:-:S03]  /*5680*/  IMAD.MOV.U32 R8, RZ, RZ, 0x1ca00000 ;  /* 0x1ca00000ff087424 */ /* 0x000fc600078e00ff */
[----:B------:R-:W-:Y:S02]  /*5690*/  VIMNMX R3, PT, PT, R3, 0x46a00000, PT ;  /* 0x46a0000003037848 */ /* 0x000fe40003fe0100 */
[----:B------:R-:W-:-:S04]  /*56a0*/  SEL R8, R8, 0x63400000, !P0 ;  /* 0x6340000008087807 */ /* 0x000fc80004000000 */
[----:B------:R-:W-:Y:S01]  /*56b0*/  IADD3 R3, PT, PT, -R8, R3, RZ ;  /* 0x0000000308037210 */ /* 0x000fe20007ffe1ff */
[----:B------:R-:W-:-:S04]  /*56c0*/  IMAD.MOV.U32 R8, RZ, RZ, RZ ;  /* 0x000000ffff087224 */ /* 0x000fc800078e00ff */
[----:B------:R-:W-:-:S06]  /*56d0*/  VIADD R9, R3, 0x7fe00000 ;  /* 0x7fe0000003097836 */ /* 0x000fcc0000000000 */
[----:B------:R-:W-:-:S10]  /*56e0*/  DMUL R12, R20, R8 ;  /* 0x00000008140c7228 */ /* 0x000fd40000000000 */
[----:B------:R-:W-:-:S13]  /*56f0*/  FSETP.GTU.AND P0, PT, |R13|, 1.469367938527859385e-39, PT ;  /* 0x001000000d00780b */ /* 0x000fda0003f0c200 */
[----:B------:R-:W-:Y:S05]  /*5700*/  @P0 BRA `(.L_x_103) ;  /* 0x0000000000940947 */ /* 0x000fea0003800000 */
[----:B------:R-:W-:Y:S01]  /*5710*/  DFMA R6, R20, -R6, R10 ;  /* 0x800000061406722b */ /* 0x000fe2000000000a */
[----:B------:R-:W-:-:S09]  /*5720*/  MOV R8, RZ ;  /* 0x000000ff00087202 */ /* 0x000fd20000000f00 */
[C---:B------:R-:W-:Y:S02]  /*5730*/  FSETP.NEU.AND P0, PT, R7.reuse, RZ, PT ;  /* 0x000000ff0700720b */ /* 0x040fe40003f0d000 */
[----:B------:R-:W-:-:S04]  /*5740*/  LOP3.LUT R11, R7, 0x80000000, R5, 0x48, !PT ;  /* 0x80000000070b7812 */ /* 0x000fc800078e4805 */
[----:B------:R-:W-:-:S07]  /*5750*/  LOP3.LUT R9, R11, R9, RZ, 0xfc, !PT ;  /* 0x000000090b097212 */ /* 0x000fce00078efcff */
[----:B------:R-:W-:Y:S05]  /*5760*/  @!P0 BRA `(.L_x_103) ;  /* 0x00000000007c8947 */ /* 0x000fea0003800000 */
[----:B------:R-:W-:Y:S01]  /*5770*/  IMAD.MOV R5, RZ, RZ, -R3 ;  /* 0x000000ffff057224 */ /* 0x000fe200078e0a03 */
[----:B------:R-:W-:Y:S01]  /*5780*/  DMUL.RP R8, R20, R8 ;  /* 0x0000000814087228 */ /* 0x000fe20000008000 */
[----:B------:R-:W-:Y:S01]  /*5790*/  IMAD.MOV.U32 R4, RZ, RZ, RZ ;  /* 0x000000ffff047224 */ /* 0x000fe200078e00ff */
[----:B------:R-:W-:-:S05]  /*57a0*/  IADD3 R3, PT, PT, -R3, -0x43300000, RZ ;  /* 0xbcd0000003037810 */ /* 0x000fca0007ffe1ff */
[----:B------:R-:W-:-:S03]  /*57b0*/  DFMA R4, R12, -R4, R20 ;  /* 0x800000040c04722b */ /* 0x000fc60000000014 */
[----:B------:R-:W-:-:S07]  /*57c0*/  LOP3.LUT R11, R9, R11, RZ, 0x3c, !PT ;  /* 0x0000000b090b7212 */ /* 0x000fce00078e3cff */
[----:B------:R-:W-:-:S04]  /*57d0*/  FSETP.NEU.AND P0, PT, |R5|, R3, PT ;  /* 0x000000030500720b */ /* 0x000fc80003f0d200 */
[----:B------:R-:W-:Y:S02]  /*57e0*/  FSEL R12, R8, R12, !P0 ;  /* 0x0000000c080c7208 */ /* 0x000fe40004000000 */
[----:B------:R-:W-:Y:S01]  /*57f0*/  FSEL R13, R11, R13, !P0 ;  /* 0x0000000d0b0d7208 */ /* 0x000fe20004000000 */
[----:B------:R-:W-:Y:S06]  /*5800*/  BRA `(.L_x_103) ;  /* 0x0000000000547947 */ /* 0x000fec0003800000 */
.L_x_102:
[----:B------:R-:W-:-:S14]  /*5810*/  DSETP.NAN.AND P0, PT, R8, R8, PT ;  /* 0x000000080800722a */ /* 0x000fdc0003f08000 */
[----:B------:R-:W-:Y:S05]  /*5820*/  @P0 BRA `(.L_x_104) ;  /* 0x0000000000440947 */ /* 0x000fea0003800000 */
[----:B------:R-:W-:-:S14]  /*5830*/  DSETP.NAN.AND P0, PT, R4, R4, PT ;  /* 0x000000040400722a */ /* 0x000fdc0003f08000 */
[----:B------:R-:W-:Y:S05]  /*5840*/  @P0 BRA `(.L_x_105) ;  /* 0x0000000000300947 */ /* 0x000fea0003800000 */
[----:B------:R-:W-:Y:S01]  /*5850*/  ISETP.NE.AND P0, PT, R15, R42, PT ;  /* 0x0000002a0f00720c */ /* 0x000fe20003f05270 */
[----:B------:R-:W-:Y:S01]  /*5860*/  IMAD.MOV.U32 R13, RZ, RZ, -0x80000 ;  /* 0xfff80000ff0d7424 */ /* 0x000fe200078e00ff */
[----:B------:R-:W-:-:S11]  /*5870*/  MOV R12, 0x0 ;  /* 0x00000000000c7802 */ /* 0x000fd60000000f00 */
[----:B------:R-:W-:Y:S05]  /*5880*/  @!P0 BRA `(.L_x_103) ;  /* 0x0000000000348947 */ /* 0x000fea0003800000 */
[----:B------:R-:W-:Y:S02]  /*5890*/  ISETP.NE.AND P0, PT, R15, 0x7ff00000, PT ;  /* 0x7ff000000f00780c */ /* 0x000fe40003f05270 */
[----:B------:R-:W-:Y:S02]  /*58a0*/  LOP3.LUT R13, R9, 0x80000000, R5, 0x48, !PT ;  /* 0x80000000090d7812 */ /* 0x000fe400078e4805 */
[----:B------:R-:W-:-:S13]  /*58b0*/  ISETP.EQ.OR P0, PT, R42, RZ, !P0 ;  /* 0x000000ff2a00720c */ /* 0x000fda0004702670 */
[----:B------:R-:W-:Y:S01]  /*58c0*/  @P0 LOP3.LUT R3, R13, 0x7ff00000, RZ, 0xfc, !PT ;  /* 0x7ff000000d030812 */ /* 0x000fe200078efcff */
[----:B------:R-:W-:Y:S01]  /*58d0*/  @!P0 IMAD.MOV.U32 R12, RZ, RZ, RZ ;  /* 0x000000ffff0c8224 */ /* 0x000fe200078e00ff */
[----:B------:R-:W-:-:S03]  /*58e0*/  @P0 MOV R12, RZ ;  /* 0x000000ff000c0202 */ /* 0x000fc60000000f00 */
[----:B------:R-:W-:Y:S01]  /*58f0*/  @P0 IMAD.MOV.U32 R13, RZ, RZ, R3 ;  /* 0x000000ffff0d0224 */ /* 0x000fe200078e0003 */
[----:B------:R-:W-:Y:S06]  /*5900*/  BRA `(.L_x_103) ;  /* 0x0000000000147947 */ /* 0x000fec0003800000 */
.L_x_105:
[----:B------:R-:W-:Y:S01]  /*5910*/  LOP3.LUT R13, R5, 0x80000, RZ, 0xfc, !PT ;  /* 0x00080000050d7812 */ /* 0x000fe200078efcff */
[----:B------:R-:W-:Y:S01]  /*5920*/  IMAD.MOV.U32 R12, RZ, RZ, R4 ;  /* 0x000000ffff0c7224 */ /* 0x000fe200078e0004 */
[----:B------:R-:W-:Y:S06]  /*5930*/  BRA `(.L_x_103) ;  /* 0x0000000000087947 */ /* 0x000fec0003800000 */
.L_x_104:
[----:B------:R-:W-:Y:S02]  /*5940*/  LOP3.LUT R13, R9, 0x80000, RZ, 0xfc, !PT ;  /* 0x00080000090d7812 */ /* 0x000fe400078efcff */
[----:B------:R-:W-:-:S07]  /*5950*/  MOV R12, R8 ;  /* 0x00000008000c7202 */ /* 0x000fce0000000f00 */
.L_x_103:
[----:B------:R-:W-:Y:S05]  /*5960*/  BSYNC.RECONVERGENT B1 ;  /* 0x0000000000017941 */ /* 0x000fea0003800200 */
.L_x_101:
[----:B------:R-:W-:Y:S02]  /*5970*/  IMAD.MOV.U32 R4, RZ, RZ, R0 ;  /* 0x000000ffff047224 */ /* 0x000fe400078e0000 */
[----:B------:R-:W-:-:S04]  /*5980*/  IMAD.MOV.U32 R5, RZ, RZ, 0x0 ;  /* 0x00000000ff057424 */ /* 0x000fc800078e00ff */
[----:B------:R-:W-:Y:S05]  /*5990*/  RET.REL.NODEC R4 `(calc_distance) ;  /* 0xffffffa404987950 */ /* 0x000fea0003c3ffff */
        .weak           $__internal_2_$__cuda_sm20_dsqrt_rn_f64_mediumpath_v1
        .type           $__internal_2_$__cuda_sm20_dsqrt_rn_f64_mediumpath_v1,@function
        .size           $__internal_2_$__cuda_sm20_dsqrt_rn_f64_mediumpath_v1,(.L_x_176 - $__internal_2_$__cuda_sm20_dsqrt_rn_f64_mediumpath_v1)
$__internal_2_$__cuda_sm20_dsqrt_rn_f64_mediumpath_v1:
[----:B------:R-:W-:Y:S01]  /*59a0*/  ISETP.GE.U32.AND P0, PT, R0, -0x3400000, PT ;  /* 0xfcc000000000780c */ /* 0x000fe20003f06070 */
[----:B------:R-:W-:Y:S01]  /*59b0*/  BSSY.RECONVERGENT B1, `(.L_x_106) ;  /* 0x0000026000017945 */ /* 0x000fe20003800200 */
[----:B------:R-:W-:Y:S01]  /*59c0*/  MOV R9, R7 ;  /* 0x0000000700097202 */ /* 0x000fe20000000f00 */
[----:B------:R-:W-:Y:S02]  /*59d0*/  IMAD.MOV.U32 R7, RZ, RZ, R5 ;  /* 0x000000ffff077224 */ /* 0x000fe400078e0005 */
[----:B------:R-:W-:-:S08]  /*59e0*/  IMAD.MOV.U32 R5, RZ, RZ, R3 ;  /* 0x000000ffff057224 */ /* 0x000fd000078e0003 */
[----:B------:R-:W-:Y:S05]  /*59f0*/  @!P0 BRA `(.L_x_107) ;  /* 0x0000000000208947 */ /* 0x000fea0003800000 */
[----:B------:R-:W-:-:S10]  /*5a00*/  DFMA.RM R4, R6, R10, R4 ;  /* 0x0000000a0604722b */ /* 0x000fd40000004004 */
[----:B------:R-:W-:-:S04]  /*5a10*/  IADD3 R6, P0, PT, R4, 0x1, RZ ;  /* 0x0000000104067810 */ /* 0x000fc80007f1e0ff */
[----:B------:R-:W-:-:S06]  /*5a20*/  IADD3.X R7, PT, PT, RZ, R5, RZ, P0, !PT ;  /* 0x00000005ff077210 */ /* 0x000fcc00007fe4ff */
[----:B------:R-:W-:-:S08]  /*5a30*/  DFMA.RP R8, -R4, R6, R8 ;  /* 0x000000060408722b */ /* 0x000fd00000008108 */
[----:B------:R-:W-:-:S06]  /*5a40*/  DSETP.GT.AND P0, PT, R8, RZ, PT ;  /* 0x000000ff0800722a */ /* 0x000fcc0003f04000 */
[----:B------:R-:W-:Y:S02]  /*5a50*/  FSEL R4, R6, R4, P0 ;  /* 0x0000000406047208 */ /* 0x000fe40000000000 */
[----:B------:R-:W-:Y:S01]  /*5a60*/  FSEL R5, R7, R5, P0 ;  /* 0x0000000507057208 */ /* 0x000fe20000000000 */
[----:B------:R-:W-:Y:S06]  /*5a70*/  BRA `(.L_x_108) ;  /* 0x0000000000647947 */ /* 0x000fec0003800000 */
.L_x_107:
[----:B------:R-:W-:-:S14]  /*5a80*/  DSETP.NE.AND P0, PT, R8, RZ, PT ;  /* 0x000000ff0800722a */ /* 0x000fdc0003f05000 */
[----:B------:R-:W-:Y:S05]  /*5a90*/  @!P0 BRA `(.L_x_109) ;  /* 0x0000000000588947 */ /* 0x000fea0003800000 */
[----:B------:R-:W-:-:S13]  /*5aa0*/  ISETP.GE.AND P0, PT, R9, RZ, PT ;  /* 0x000000ff0900720c */ /* 0x000fda0003f06270 */
[----:B------:R-:W-:Y:S02]  /*5ab0*/  @!P0 IMAD.MOV.U32 R4, RZ, RZ, 0x0 ;  /* 0x00000000ff048424 */ /* 0x000fe400078e00ff */
[----:B------:R-:W-:Y:S01]  /*5ac0*/  @!P0 IMAD.MOV.U32 R5, RZ, RZ, -0x80000 ;  /* 0xfff80000ff058424 */ /* 0x000fe200078e00ff */
[----:B------:R-:W-:Y:S06]  /*5ad0*/  @!P0 BRA `(.L_x_108) ;  /* 0x00000000004c8947 */ /* 0x000fec0003800000 */
[----:B------:R-:W-:-:S13]  /*5ae0*/  ISETP.GT.AND P0, PT, R9, 0x7fefffff, PT ;  /* 0x7fefffff0900780c */ /* 0x000fda0003f04270 */
[----:B------:R-:W-:Y:S05]  /*5af0*/  @P0 BRA `(.L_x_109) ;  /* 0x0000000000400947 */ /* 0x000fea0003800000 */
[----:B------:R-:W-:Y:S01]  /*5b00*/  DMUL R8, R8, 8.11296384146066816958e+31 ;  /* 0x4690000008087828 */ /* 0x000fe20000000000 */
[----:B------:R-:W-:Y:S01]  /*5b10*/  MOV R4, RZ ;  /* 0x000000ff00047202 */ /* 0x000fe20000000f00 */
[----:B------:R-:W-:Y:S02]  /*5b20*/  IMAD.MOV.U32 R10, RZ, RZ, 0x0 ;  /* 0x00000000ff0a7424 */ /* 0x000fe400078e00ff */
[----:B------:R-:W-:Y:S02]  /*5b30*/  IMAD.MOV.U32 R11, RZ, RZ, 0x3fd80000 ;  /* 0x3fd80000ff0b7424 */ /* 0x000fe400078e00ff */
[----:B------:R-:W0:Y:S02]  /*5b40*/  MUFU.RSQ64H R5, R9 ;  /* 0x0000000900057308 */ /* 0x000e240000001c00 */
[----:B0-----:R-:W-:-:S08]  /*5b50*/  DMUL R6, R4, R4 ;  /* 0x0000000404067228 */ /* 0x001fd00000000000 */
[----:B------:R-:W-:-:S08]  /*5b60*/  DFMA R6, R8, -R6, 1 ;  /* 0x3ff000000806742b */ /* 0x000fd00000000806 */
[----:B------:R-:W-:Y:S02]  /*5b70*/  DFMA R10, R6, R10, 0.5 ;  /* 0x3fe00000060a742b */ /* 0x000fe4000000000a */
[----:B------:R-:W-:-:S08]  /*5b80*/  DMUL R6, R4, R6 ;  /* 0x0000000604067228 */ /* 0x000fd00000000000 */
[----:B------:R-:W-:-:S08]  /*5b90*/  DFMA R6, R10, R6, R4 ;  /* 0x000000060a06722b */ /* 0x000fd00000000004 */
[----:B------:R-:W-:Y:S02]  /*5ba0*/  DMUL R4, R8, R6 ;  /* 0x0000000608047228 */ /* 0x000fe40000000000 */
[----:B------:R-:W-:-:S06]  /*5bb0*/  IADD3 R7, PT, PT, R7, -0x100000, RZ ;  /* 0xfff0000007077810 */ /* 0x000fcc0007ffe0ff */
[----:B------:R-:W-:-:S08]  /*5bc0*/  DFMA R10, R4, -R4, R8 ;  /* 0x80000004040a722b */ /* 0x000fd00000000008 */
[----:B------:R-:W-:-:S10]  /*5bd0*/  DFMA R4, R6, R10, R4 ;  /* 0x0000000a0604722b */ /* 0x000fd40000000004 */
[----:B------:R-:W-:Y:S01]  /*5be0*/  VIADD R5, R5, 0xfcb00000 ;  /* 0xfcb0000005057836 */ /* 0x000fe20000000000 */
[----:B------:R-:W-:Y:S06]  /*5bf0*/  BRA `(.L_x_108) ;  /* 0x0000000000047947 */ /* 0x000fec0003800000 */
.L_x_109:
[----:B------:R-:W-:-:S11]  /*5c00*/  DADD R4, R8, R8 ;  /* 0x0000000008047229 */ /* 0x000fd60000000008 */
.L_x_108:
[----:B------:R-:W-:Y:S05]  /*5c10*/  BSYNC.RECONVERGENT B1 ;  /* 0x0000000000017941 */ /* 0x000fea0003800200 */
.L_x_106:
[----:B------:R-:W-:Y:S01]  /*5c20*/  IMAD.MOV.U32 R13, RZ, RZ, 0x0 ;  /* 0x00000000ff0d7424 */ /* 0x000fe200078e00ff */
[----:B------:R-:W-:Y:S01]  /*5c30*/  MOV R11, R5 ;  /* 0x00000005000b7202 */ /* 0x000fe20000000f00 */
[----:B------:R-:W-:Y:S02]  /*5c40*/  IMAD.MOV.U32 R10, RZ, RZ, R4 ;  /* 0x000000ffff0a7224 */ /* 0x000fe400078e0004 */
[----:B------:R-:W-:Y:S05]  /*5c50*/  RET.REL.NODEC R12 `(calc_distance) ;  /* 0xffffffa00ce87950 */ /* 0x000fea0003c3ffff */
.L_x_110:
[----:B------:R-:W-:-:S00]  /*5c60*/  BRA `(.L_x_110) ;  /* 0xfffffffc00fc7947 */ /* 0x000fc0000383ffff */
[----:B------:R-:W-:-:S00]  /*5c70*/  NOP ;  /* 0x0000000000007918 */ /* 0x000fc00000000000 */
        /* <DEDUP_REMOVED lines=8> */
.L_x_176:


//--------------------- .text.check_data          --------------------------
	.section	.text.check_data,"ax",@progbits
	.align	128
        .global         check_data
        .type           check_data,@function
        .size           check_data,(.L_x_179 - check_data)
        .other          check_data,@"STO_CUDA_ENTRY STV_DEFAULT"
check_data:
.text.check_data:
[----:B------:R-:W0:Y:S01]  /*0000*/  LDC R1, c[0x0][0x37c] ;  /* 0x0000df00ff017b82 */ /* 0x000e220000000800 */
[----:B------:R-:W1:Y:S01]  /*0010*/  S2R R0, SR_TID.X ;  /* 0x0000000000007919 */ /* 0x000e620000002100 */
[----:B------:R-:W2:Y:S01]  /*0020*/  LDCU UR4, c[0x0][0x2f8] ;  /* 0x00005f00ff0477ac */ /* 0x000ea20008000800 */
[----:B0-----:R-:W-:Y:S01]  /*0030*/  VIADD R1, R1, 0xfffffff8 ;  /* 0xfffffff801017836 */ /* 0x001fe20000000000 */
[----:B------:R-:W-:Y:S01]  /*0040*/  MOV R2, 0x0 ;  /* 0x0000000000027802 */ /* 0x000fe20000000f00 */
[----:B------:R-:W0:Y:S03]  /*0050*/  LDCU UR5, c[0x0][0x2fc] ;  /* 0x00005f80ff0577ac */ /* 0x000e260008000800 */
[----:B------:R3:W4:Y:S01]  /*0060*/  LDC.64 R8, c[0x4][R2] ;  /* 0x0100000002087b82 */ /* 0x0007220000000a00 */
[----:B------:R-:W5:Y:S01]  /*0070*/  LDCU.64 UR6, c[0x4][0x10] ;  /* 0x01000200ff0677ac */ /* 0x000f620008000a00 */
[----:B------:R-:W1:Y:S01]  /*0080*/  LDCU.64 UR36, c[0x0][0x358] ;  /* 0x00006b00ff2477ac */ /* 0x000e620008000a00 */
[----:B--2---:R-:W-:-:S05]  /*0090*/  IADD3 R16, P0, PT, R1, UR4, RZ ;  /* 0x0000000401107c10 */ /* 0x004fca000ff1e0ff */
[----:B0-----:R-:W-:Y:S02]  /*00a0*/  IMAD.X R17, RZ, RZ, UR5, P0 ;  /* 0x00000005ff117e24 */ /* 0x001fe400080e06ff */
[----:B------:R-:W-:Y:S01]  /*00b0*/  IMAD.MOV.U32 R6, RZ, RZ, R16 ;  /* 0x000000ffff067224 */ /* 0x000fe200078e0010 */
[----:B-----5:R-:W-:Y:S01]  /*00c0*/  MOV R4, UR6 ;  /* 0x0000000600047c02 */ /* 0x020fe20008000f00 */
[----:B------:R-:W-:Y:S01]  /*00d0*/  IMAD.U32 R5, RZ, RZ, UR7 ;  /* 0x00000007ff057e24 */ /* 0x000fe2000f8e00ff */
[----:B------:R-:W-:Y:S01]  /*00e0*/  MOV R7, R17 ;  /* 0x0000001100077202 */ /* 0x000fe20000000f00 */
[----:B-1----:R3:W-:Y:S06]  /*00f0*/  STL [R1], R0 ;  /* 0x0000000001007387 */ /* 0x0027ec0000100800 */
[----:B------:R-:W-:-:S07]  /*0100*/  LEPC R20, `(.L_x_111) ;  /* 0x000000001014794e */ /* 0x000fce0000000000 */
[----:B---34-:R-:W-:Y:S05]  /*0110*/  CALL.ABS.NOINC R8 ;  /* 0x0000000008007343 */ /* 0x018fea0003c00000 */
.L_x_111:
[----:B------:R-:W0:Y:S01]  /*0120*/  LDC.64 R8, c[0x0][0x380] ;  /* 0x0000e000ff087b82 */ /* 0x000e220000000a00 */
[----:B------:R-:W1:Y:S01]  /*0130*/  LDCU.64 UR4, c[0x4][0x18] ;  /* 0x01000300ff0477ac */ /* 0x000e620008000a00 */
[----:B0-----:R-:W2:Y:S06]  /*0140*/  LDG.E.64 R8, desc[UR36][R8.64+0x8] ;  /* 0x0000082408087981 */ /* 0x001eac000c1e1b00 */
[----:B------:R0:W3:Y:S01]  /*0150*/  LDC.64 R10, c[0x4][R2] ;  /* 0x01000000020a7b82 */ /* 0x0000e20000000a00 */
[----:B-1----:R-:W-:Y:S01]  /*0160*/  IMAD.U32 R4, RZ, RZ, UR4 ;  /* 0x00000004ff047e24 */ /* 0x002fe2000f8e00ff */
[----:B------:R-:W-:Y:S01]  /*0170*/  MOV R6, R16 ;  /* 0x0000001000067202 */ /* 0x000fe20000000f00 */
[----:B------:R-:W-:-:S02]  /*0180*/  IMAD.U32 R5, RZ, RZ, UR5 ;  /* 0x00000005ff057e24 */ /* 0x000fc4000f8e00ff */
[----:B------:R-:W-:Y:S01]  /*0190*/  IMAD.MOV.U32 R7, RZ, RZ, R17 ;  /* 0x000000ffff077224 */ /* 0x000fe200078e0011 */
[----:B--23--:R0:W-:Y:S06]  /*01a0*/  STL.64 [R1], R8 ;  /* 0x0000000801007387 */ /* 0x00c1ec0000100a00 */
[----:B------:R-:W-:-:S07]  /*01b0*/  LEPC R20, `(.L_x_112) ;  /* 0x000000001014794e */ /* 0x000fce0000000000 */
[----:B0-----:R-:W-:Y:S05]  /*01c0*/  CALL.ABS.NOINC R10 ;  /* 0x000000000a007343 */ /* 0x001fea0003c00000 */
.L_x_112:
[----:B------:R-:W0:Y:S01]  /*01d0*/  LDC.64 R8, c[0x0][0x380] ;  /* 0x0000e000ff087b82 */ /* 0x000e220000000a00 */
[----:B------:R-:W1:Y:S01]  /*01e0*/  LDCU.64 UR4, c[0x4][0x20] ;  /* 0x01000400ff0477ac */ /* 0x000e620008000a00 */
[----:B0-----:R-:W2:Y:S06]  /*01f0*/  LDG.E.64 R8, desc[UR36][R8.64] ;  /* 0x0000002408087981 */ /* 0x001eac000c1e1b00 */
[----:B------:R0:W3:Y:S01]  /*0200*/  LDC.64 R10, c[0x4][R2] ;  /* 0x01000000020a7b82 */ /* 0x0000e20000000a00 */
[----:B-1----:R-:W-:Y:S01]  /*0210*/  IMAD.U32 R4, RZ, RZ, UR4 ;  /* 0x00000004ff047e24 */ /* 0x002fe2000f8e00ff */
[----:B------:R-:W-:Y:S01]  /*0220*/  MOV R5, UR5 ;  /* 0x0000000500057c02 */ /* 0x000fe20008000f00 */
[----:B------:R-:W-:-:S02]  /*0230*/  IMAD.MOV.U32 R6, RZ, RZ, R16 ;  /* 0x000000ffff067224 */ /* 0x000fc400078e0010 */
[----:B------:R-:W-:Y:S01]  /*0240*/  IMAD.MOV.U32 R7, RZ, RZ, R17 ;  /* 0x000000ffff077224 */ /* 0x000fe200078e0011 */
[----:B--23--:R0:W-:Y:S06]  /*0250*/  STL.64 [R1], R8 ;  /* 0x0000000801007387 */ /* 0x00c1ec0000100a00 */
[----:B------:R-:W-:-:S07]  /*0260*/  LEPC R20, `(.L_x_113) ;  /* 0x000000001014794e */ /* 0x000fce0000000000 */
[----:B0-----:R-:W-:Y:S05]  /*0270*/  CALL.ABS.NOINC R10 ;  /* 0x000000000a007343 */ /* 0x001fea0003c00000 */
.L_x_113:
[----:B------:R-:W0:Y:S01]  /*0280*/  LDC.64 R8, c[0x0][0x388] ;  /* 0x0000e200ff087b82 */ /* 0x000e220000000a00 */
[----:B------:R-:W1:Y:S01]  /*0290*/  LDCU.64 UR4, c[0x4][0x28] ;  /* 0x01000500ff0477ac */ /* 0x000e620008000a00 */
[----:B0-----:R-:W2:Y:S06]  /*02a0*/  LDG.E.64 R8, desc[UR36][R8.64] ;  /* 0x0000002408087981 */ /* 0x001eac000c1e1b00 */
[----:B------:R0:W3:Y:S01]  /*02b0*/  LDC.64 R10, c[0x4][R2] ;  /* 0x01000000020a7b82 */ /* 0x0000e20000000a00 */
[----:B-1----:R-:W-:Y:S01]  /*02c0*/  MOV R4, UR4 ;  /* 0x0000000400047c02 */ /* 0x002fe20008000f00 */
[----:B------:R-:W-:Y:S01]  /*02d0*/  IMAD.U32 R5, RZ, RZ, UR5 ;  /* 0x00000005ff057e24 */ /* 0x000fe2000f8e00ff */
[----:B------:R-:W-:Y:S01]  /*02e0*/  MOV R7, R17 ;  /* 0x0000001100077202 */ /* 0x000fe20000000f00 */
[----:B------:R-:W-:Y:S01]  /*02f0*/  IMAD.MOV.U32 R6, RZ, RZ, R16 ;  /* 0x000000ffff067224 */ /* 0x000fe200078e0010 */
[----:B--23--:R0:W-:Y:S06]  /*0300*/  STL.64 [R1], R8 ;  /* 0x0000000801007387 */ /* 0x00c1ec0000100a00 */
[----:B------:R-:W-:-:S07]  /*0310*/  LEPC R20, `(.L_x_114) ;  /* 0x000000001014794e */ /* 0x000fce0000000000 */
[----:B0-----:R-:W-:Y:S05]  /*0320*/  CALL.ABS.NOINC R10 ;  /* 0x000000000a007343 */ /* 0x001fea0003c00000 */
.L_x_114:
        /* <DEDUP_REMOVED lines=11> */
.L_x_115:
        /* <DEDUP_REMOVED lines=11> */
.L_x_116:
        /* <DEDUP_REMOVED lines=11> */
.L_x_117:
        /* <DEDUP_REMOVED lines=11> */
.L_x_118:
        /* <DEDUP_REMOVED lines=11> */
.L_x_119:
        /* <DEDUP_REMOVED lines=11> */
.L_x_120:
        /* <DEDUP_REMOVED lines=11> */
.L_x_121:
        /* <DEDUP_REMOVED lines=11> */
.L_x_122:
        /* <DEDUP_REMOVED lines=11> */
.L_x_123:
        /* <DEDUP_REMOVED lines=11> */
.L_x_124:
        /* <DEDUP_REMOVED lines=11> */
.L_x_125:
        /* <DEDUP_REMOVED lines=11> */
.L_x_126:
[----:B------:R-:W0:Y:S01]  /*0b70*/  LDC.64 R8, c[0x0][0x380] ;  /* 0x0000e000ff087b82 */ /* 0x000e220000000a00 */
[----:B------:R-:W1:Y:S01]  /*0b80*/  LDCU.64 UR4, c[0x4][0x20] ;  /* 0x01000400ff0477ac */ /* 0x000e620008000a00 */
[----:B0-----:R-:W2:Y:S06]  /*0b90*/  LDG.E.64 R8, desc[UR36][R8.64+0x38] ;  /* 0x0000382408087981 */ /* 0x001eac000c1e1b00 */
[----:B------:R0:W3:Y:S01]  /*0ba0*/  LDC.64 R10, c[0x4][R2] ;  /* 0x01000000020a7b82 */ /* 0x0000e20000000a00 */
[----:B-1----:R-:W-:Y:S01]  /*0bb0*/  IMAD.U32 R4, RZ, RZ, UR4 ;  /* 0x00000004ff047e24 */ /* 0x002fe2000f8e00ff */
[----:B------:R-:W-:Y:S01]  /*0bc0*/  MOV R5, UR5 ;  /* 0x0000000500057c02 */ /* 0x000fe20008000f00 */
[----:B------:R-:W-:Y:S01]  /*0bd0*/  IMAD.MOV.U32 R6, RZ, RZ, R16 ;  /* 0x000000ffff067224 */ /* 0x000fe200078e0010 */
[----:B------:R-:W-:Y:S01]  /*0be0*/  MOV R7, R17 ;  /* 0x0000001100077202 */ /* 0x000fe20000000f00 */
[----:B--23--:R0:W-:Y:S06]  /*0bf0*/  STL.64 [R1], R8 ;  /* 0x0000000801007387 */ /* 0x00c1ec0000100a00 */
[----:B------:R-:W-:-:S07]  /*0c00*/  LEPC R20, `(.L_x_127) ;  /* 0x000000001014794e */ /* 0x000fce0000000000 */
[----:B0-----:R-:W-:Y:S05]  /*0c10*/  CALL.ABS.NOINC R10 ;  /* 0x000000000a007343 */ /* 0x001fea0003c00000 */
.L_x_127:
        /* <DEDUP_REMOVED lines=11> */
.L_x_128:
        /* <DEDUP_REMOVED lines=11> */
.L_x_129:
        /* <DEDUP_REMOVED lines=11> */
.L_x_130:
        /* <DEDUP_REMOVED lines=11> */
.L_x_131:
[----:B------:R-:W0:Y:S01]  /*0ee0*/  LDC.64 R8, c[0x0][0x388] ;  /* 0x0000e200ff087b82 */ /* 0x000e220000000a00 */
[----:B------:R-:W1:Y:S01]  /*0ef0*/  LDCU.64 UR4, c[0x4][0x28] ;  /* 0x01000500ff0477ac */ /* 0x000e620008000a00 */
[----:B0-----:R-:W2:Y:S06]  /*0f00*/  LDG.E.64 R8, desc[UR36][R8.64+0x48] ;  /* 0x0000482408087981 */ /* 0x001eac000c1e1b00 */
[----:B------:R-:W0:Y:S01]  /*0f10*/  LDC.64 R2, c[0x4][R2] ;  /* 0x0100000002027b82 */ /* 0x000e220000000a00 */
[----:B-1----:R-:W-:Y:S01]  /*0f20*/  IMAD.U32 R4, RZ, RZ, UR4 ;  /* 0x00000004ff047e24 */ /* 0x002fe2000f8e00ff */
[----:B------:R-:W-:Y:S01]  /*0f30*/  MOV R5, UR5 ;  /* 0x0000000500057c02 */ /* 0x000fe20008000f00 */
[----:B------:R-:W-:Y:S01]  /*0f40*/  IMAD.MOV.U32 R6, RZ, RZ, R16 ;  /* 0x000000ffff067224 */ /* 0x000fe200078e0010 */
[----:B------:R-:W-:Y:S01]  /*0f50*/  MOV R7, R17 ;  /* 0x0000001100077202 */ /* 0x000fe20000000f00 */
[----:B0-2---:R1:W-:Y:S06]  /*0f60*/  STL.64 [R1], R8 ;  /* 0x0000000801007387 */ /* 0x0053ec0000100a00 */
[----:B------:R-:W-:-:S07]  /*0f70*/  LEPC R20, `(.L_x_132) ;  /* 0x000000001014794e */ /* 0x000fce0000000000 */
[----:B-1----:R-:W-:Y:S05]  /*0f80*/  CALL.ABS.NOINC R2 ;  /* 0x0000000002007343 */ /* 0x002fea0003c00000 */
.L_x_132:
[----:B------:R-:W-:Y:S05]  /*0f90*/  EXIT ;  /* 0x000000000000794d */ /* 0x000fea0003800000 */
.L_x_133:
        /* <DEDUP_REMOVED lines=14> */
.L_x_179:


//--------------------- .text.returnOrderNeighboris --------------------------
	.section	.text.returnOrderNeighboris,"ax",@progbits
	.align	128
        .global         returnOrderNeighboris
        .type           returnOrderNeighboris,@function
        .size           returnOrderNeighboris,(.L_x_177 - returnOrderNeighboris)
        .other          returnOrderNeighboris,@"STO_CUDA_ENTRY STV_DEFAULT"
returnOrderNeighboris:
.text.returnOrderNeighboris:
[----:B------:R-:W-:Y:S08]  /*0000*/  LDC R1, c[0x0][0x37c] ;  /* 0x0000df00ff017b82 */ /* 0x000ff00000000800 */
[----:B------:R-:W0:Y:S01]  /*0010*/  LDC R11, c[0x0][0x390] ;  /* 0x0000e400ff0b7b82 */ /* 0x000e220000000800 */
[----:B------:R-:W1:Y:S01]  /*0020*/  LDCU UR5, c[0x0][0x360] ;  /* 0x00006c00ff0577ac */ /* 0x000e620008000800 */
[----:B------:R-:W2:Y:S01]  /*0030*/  S2R R0, SR_TID.Y ;  /* 0x0000000000007919 */ /* 0x000ea20000002200 */
[----:B------:R-:W3:Y:S05]  /*0040*/  S2R R3, SR_TID.X ;  /* 0x0000000000037919 */ /* 0x000eea0000002100 */
[----:B------:R-:W4:Y:S08]  /*0050*/  LDC R5, c[0x0][0x364] ;  /* 0x0000d900ff057b82 */ /* 0x000f300000000800 */
[----:B------:R-:W1:Y:S01]  /*0060*/  LDC R7, c[0x0][0x370] ;  /* 0x0000dc00ff077b82 */ /* 0x000e620000000800 */
[----:B0-----:R-:W-:-:S07]  /*0070*/  ISETP.GE.AND P0, PT, R11, 0x2, PT ;  /* 0x000000020b00780c */ /* 0x001fce0003f06270 */
[----:B------:R-:W0:Y:S08]  /*0080*/  S2UR UR6, SR_CTAID.Y ;  /* 0x00000000000679c3 */ /* 0x000e300000002600 */
[----:B------:R-:W0:Y:S02]  /*0090*/  S2UR UR4, SR_CTAID.X ;  /* 0x00000000000479c3 */ /* 0x000e240000002500 */
[----:B01234-:R-:W-:Y:S05]  /*00a0*/  @!P0 EXIT ;  /* 0x000000000000894d */ /* 0x01ffea0003800000 */
[----:B------:R-:W0:Y:S01]  /*00b0*/  LDCU UR9, c[0x0][0x394] ;  /* 0x00007280ff0977ac */ /* 0x000e220008000800 */
[----:B------:R-:W-:Y:S01]  /*00c0*/  IMAD R0, R5, UR6, R0 ;  /* 0x0000000605007c24 */ /* 0x000fe2000f8e0200 */
[----:B------:R-:W1:Y:S03]  /*00d0*/  LDCU UR8, c[0x0][0x398] ;  /* 0x00007300ff0877ac */ /* 0x000e660008000800 */
[----:B------:R-:W-:Y:S01]  /*00e0*/  IMAD R0, R0, R7, UR4 ;  /* 0x0000000400007e24 */ /* 0x000fe2000f8e0207 */
[----:B------:R-:W2:Y:S03]  /*00f0*/  LDCU.64 UR6, c[0x0][0x358] ;  /* 0x00006b00ff0677ac */ /* 0x000ea60008000a00 */
[----:B------:R-:W-:Y:S01]  /*0100*/  IMAD R12, R0, UR5, R3 ;  /* 0x00000005000c7c24 */ /* 0x000fe2000f8e0203 */
[----:B------:R-:W-:-:S03]  /*0110*/  UMOV UR4, 0x1 ;  /* 0x0000000100047882 */ /* 0x000fc60000000000 */
[----:B------:R-:W-:Y:S01]  /*0120*/  VIADD R0, R12, 0x1 ;  /* 0x000000010c007836 */ /* 0x000fe20000000000 */
[----:B0-----:R-:W0:Y:S01]  /*0130*/  I2F.F64 R4, UR9 ;  /* 0x0000000900047d12 */ /* 0x001e220008201c00 */
[----:B-1----:R-:W-:-:S04]  /*0140*/  IMAD R11, R11, UR8, RZ ;  /* 0x000000080b0b7c24 */ /* 0x002fc8000f8e02ff */
[----:B--2---:R-:W-:-:S07]  /*0150*/  IMAD R10, R12, R11, RZ ;  /* 0x0000000b0c0a7224 */ /* 0x004fce00078e02ff */
.L_x_165:
[----:B-1----:R-:W1:Y:S01]  /*0160*/  LDC R15, c[0x0][0x398] ;  /* 0x0000e600ff0f7b82 */ /* 0x002e620000000800 */
[----:B------:R-:W-:-:S07]  /*0170*/  UIADD3 UR5, UPT, UPT, UR4, -0x1, URZ ;  /* 0xffffffff04057890 */ /* 0x000fce000fffe0ff */
[----:B------:R-:W2:Y:S01]  /*0180*/  LDC.64 R8, c[0x0][0x380] ;  /* 0x0000e000ff087b82 */ /* 0x000ea20000000a00 */
[----:B-1----:R-:W-:-:S04]  /*0190*/  IMAD R3, R15, UR5, R10 ;  /* 0x000000050f037c24 */ /* 0x002fc8000f8e020a */
[----:B--2---:R-:W-:-:S05]  /*01a0*/  IMAD.WIDE R2, R3, 0x4, R8 ;  /* 0x0000000403027825 */ /* 0x004fca00078e0208 */
[----:B------:R-:W2:Y:S01]  /*01b0*/  LDG.E R13, desc[UR6][R2.64] ;  /* 0x00000006020d7981 */ /* 0x000ea2000c1e1900 */
[----:B------:R-:W-:Y:S01]  /*01c0*/  BSSY.RECONVERGENT B1, `(.L_x_134) ;  /* 0x000009d000017945 */ /* 0x000fe20003800200 */
[----:B------:R-:W-:Y:S02]  /*01d0*/  CS2R R6, SRZ ;  /* 0x0000000000067805 */ /* 0x000fe4000001ff00 */
[----:B--2---:R-:W-:-:S13]  /*01e0*/  ISETP.NE.AND P0, PT, R13, RZ, PT ;  /* 0x000000ff0d00720c */ /* 0x004fda0003f05270 */
[----:B------:R-:W-:Y:S05]  /*01f0*/  @!P0 BRA `(.L_x_135) ;  /* 0x0000000800648947 */ /* 0x000fea0003800000 */
[----:B------:R-:W-:Y:S01]  /*0200*/  UISETP.GT.U32.AND UP0, UPT, UR4, 0x1, UPT ;  /* 0x000000010400788c */ /* 0x000fe2000bf04070 */
[----:B------:R-:W-:Y:S01]  /*0210*/  BSSY.RECONVERGENT B0, `(.L_x_136) ;  /* 0x0000096000007945 */ /* 0x000fe20003800200 */
[----:B------:R-:W-:Y:S02]  /*0220*/  IMAD.MOV.U32 R16, RZ, RZ, R13 ;  /* 0x000000ffff107224 */ /* 0x000fe400078e000d */
[----:B------:R-:W-:-:S05]  /*0230*/  IMAD.WIDE R6, R15, 0x4, R2 ;  /* 0x000000040f067825 */ /* 0x000fca00078e0202 */
[----:B------:R-:W-:Y:S05]  /*0240*/  BRA.U UP0, `(.L_x_137) ;  /* 0x00000005000c7547 */ /* 0x000fea000b800000 */
[----:B------:R-:W-:Y:S01]  /*0250*/  IADD3 R19, P0, PT, R2, 0x4, RZ ;  /* 0x0000000402137810 */ /* 0x000fe20007f1e0ff */
[----:B------:R-:W-:Y:S01]  /*0260*/  BSSY.RECONVERGENT B3, `(.L_x_138) ;  /* 0x0000040000037945 */ /* 0x000fe20003800200 */
[----:B------:R-:W-:Y:S02]  /*0270*/  IMAD.MOV.U32 R21, RZ, RZ, RZ ;  /* 0x000000ffff157224 */ /* 0x000fe400078e00ff */
[----:B------:R-:W-:Y:S02]  /*0280*/  IMAD.MOV.U32 R13, RZ, RZ, RZ ;  /* 0x000000ffff0d7224 */ /* 0x000fe400078e00ff */
[----:B------:R-:W-:-:S07]  /*0290*/  IMAD.X R18, RZ, RZ, R3, P0 ;  /* 0x000000ffff127224 */ /* 0x000fce00000e0603 */
.L_x_148:
[----:B------:R-:W1:Y:S01]  /*02a0*/  LDC.64 R8, c[0x0][0x388] ;  /* 0x0000e200ff087b82 */ /* 0x000e620000000a00 */
[----:B------:R-:W-:-:S04]  /*02b0*/  VIADD R16, R16, 0xffffffff ;  /* 0xffffffff10107836 */ /* 0x000fc80000000000 */
[----:B------:R-:W-:-:S04]  /*02c0*/  IMAD R15, R11, R16, RZ ;  /* 0x000000100b0f7224 */ /* 0x000fc800078e02ff */
[----:B-1----:R-:W-:-:S05]  /*02d0*/  IMAD.WIDE R8, R15, 0x4, R8 ;  /* 0x000000040f087825 */ /* 0x002fca00078e0208 */
[----:B------:R-:W2:Y:S01]  /*02e0*/  LDG.E R25, desc[UR6][R8.64] ;  /* 0x0000000608197981 */ /* 0x000ea2000c1e1900 */
[----:B------:R-:W-:Y:S01]  /*02f0*/  BSSY.RECONVERGENT B2, `(.L_x_139) ;  /* 0x0000031000027945 */ /* 0x000fe20003800200 */
[----:B--2---:R-:W-:-:S13]  /*0300*/  ISETP.NE.AND P0, PT, R25, RZ, PT ;  /* 0x000000ff1900720c */ /* 0x004fda0003f05270 */
[----:B------:R-:W-:Y:S05]  /*0310*/  @!P0 BRA `(.L_x_140) ;  /* 0x0000000000b88947 */ /* 0x000fea0003800000 */
[----:B------:R-:W-:-:S07]  /*0320*/  HFMA2 R23, -RZ, RZ, 0, 0 ;  /* 0x00000000ff177431 */ /* 0x000fce00000001ff */
.L_x_147:
[----:B------:R-:W2:Y:S01]  /*0330*/  LDG.E R14, desc[UR6][R2.64] ;  /* 0x00000006020e7981 */ /* 0x000ea2000c1e1900 */
[----:B------:R-:W-:Y:S01]  /*0340*/  BSSY.RECONVERGENT B4, `(.L_x_141) ;  /* 0x0000011000047945 */ /* 0x000fe20003800200 */
[----:B------:R-:W-:Y:S01]  /*0350*/  IMAD.MOV.U32 R16, RZ, RZ, RZ ;  /* 0x000000ffff107224 */ /* 0x000fe200078e00ff */
[----:B--2---:R-:W-:-:S13]  /*0360*/  ISETP.NE.AND P0, PT, R14, RZ, PT ;  /* 0x000000ff0e00720c */ /* 0x004fda0003f05270 */
[----:B------:R-:W-:Y:S05]  /*0370*/  @!P0 BRA `(.L_x_142) ;  /* 0x0000000000348947 */ /* 0x000fea0003800000 */
[----:B------:R-:W-:Y:S02]  /*0380*/  IMAD.MOV.U32 R17, RZ, RZ, R19 ;  /* 0x000000ffff117224 */ /* 0x000fe400078e0013 */
[----:B------:R-:W-:-:S07]  /*0390*/  IMAD.MOV.U32 R20, RZ, RZ, R18 ;  /* 0x000000ffff147224 */ /* 0x000fce00078e0012 */
.L_x_143:
[----:B------:R-:W-:Y:S01]  /*03a0*/  ISETP.NE.AND P0, PT, R25, R14, PT ;  /* 0x0000000e1900720c */ /* 0x000fe20003f05270 */
[----:B------:R-:W-:-:S12]  /*03b0*/  IMAD.MOV.U32 R16, RZ, RZ, 0x1 ;  /* 0x00000001ff107424 */ /* 0x000fd800078e00ff */
[----:B------:R-:W-:Y:S05]  /*03c0*/  @!P0 BRA `(.L_x_142) ;  /* 0x0000000000208947 */ /* 0x000fea0003800000 */
[----:B------:R-:W-:Y:S02]  /*03d0*/  IMAD.MOV.U32 R14, RZ, RZ, R17 ;  /* 0x000000ffff0e7224 */ /* 0x000fe400078e0011 */
[----:B------:R-:W-:-:S05]  /*03e0*/  IMAD.MOV.U32 R15, RZ, RZ, R20 ;  /* 0x000000ffff0f7224 */ /* 0x000fca00078e0014 */
[----:B------:R-:W2:Y:S01]  /*03f0*/  LDG.E R14, desc[UR6][R14.64] ;  /* 0x000000060e0e7981 */ /* 0x000ea2000c1e1900 */
[----:B------:R-:W-:-:S04]  /*0400*/  IADD3 R17, P1, PT, R17, 0x4, RZ ;  /* 0x0000000411117810 */ /* 0x000fc80007f3e0ff */
[----:B------:R-:W-:Y:S02]  /*0410*/  IADD3.X R20, PT, PT, RZ, R20, RZ, P1, !PT ;  /* 0x00000014ff147210 */ /* 0x000fe40000ffe4ff */
[----:B--2---:R-:W-:-:S13]  /*0420*/  ISETP.NE.AND P0, PT, R14, RZ, PT ;  /* 0x000000ff0e00720c */ /* 0x004fda0003f05270 */
[----:B------:R-:W-:Y:S05]  /*0430*/  @P0 BRA `(.L_x_143) ;  /* 0xfffffffc00d80947 */ /* 0x000fea000383ffff */
[----:B------:R-:W-:-:S07]  /*0440*/  IMAD.MOV.U32 R16, RZ, RZ, RZ ;  /* 0x000000ffff107224 */ /* 0x000fce00078e00ff */
.L_x_142:
[----:B------:R-:W-:Y:S05]  /*0450*/  BSYNC.RECONVERGENT B4 ;  /* 0x0000000000047941 */ /* 0x000fea0003800200 */
.L_x_141:
[----:B------:R-:W2:Y:S01]  /*0460*/  LDG.E R14, desc[UR6][R6.64] ;  /* 0x00000006060e7981 */ /* 0x000ea2000c1e1900 */
[----:B------:R-:W-:Y:S01]  /*0470*/  BSSY.RECONVERGENT B4, `(.L_x_144) ;  /* 0x000000e000047945 */ /* 0x000fe20003800200 */
[----:B------:R-:W-:Y:S01]  /*0480*/  IMAD.MOV.U32 R15, RZ, RZ, RZ ;  /* 0x000000ffff0f7224 */ /* 0x000fe200078e00ff */
[----:B--2---:R-:W-:-:S13]  /*0490*/  ISETP.NE.AND P0, PT, R14, RZ, PT ;  /* 0x000000ff0e00720c */ /* 0x004fda0003f05270 */
[----:B------:R-:W-:Y:S05]  /*04a0*/  @!P0 BRA `(.L_x_145) ;  /* 0x0000000000288947 */ /* 0x000fea0003800000 */
[----:B------:R-:W-:-:S07]  /*04b0*/  IMAD.MOV.U32 R17, RZ, RZ, RZ ;  /* 0x000000ffff117224 */ /* 0x000fce00078e00ff */
.L_x_146:
[----:B------:R-:W-:Y:S01]  /*04c0*/  ISETP.NE.AND P0, PT, R25, R14, PT ;  /* 0x0000000e1900720c */ /* 0x000fe20003f05270 */
[----:B------:R-:W-:-:S12]  /*04d0*/  IMAD.MOV.U32 R15, RZ, RZ, 0x1 ;  /* 0x00000001ff0f7424 */ /* 0x000fd800078e00ff */
[----:B------:R-:W-:Y:S05]  /*04e0*/  @!P0 BRA `(.L_x_145) ;  /* 0x0000000000188947 */ /* 0x000fea0003800000 */
[----:B------:R-:W-:-:S04]  /*04f0*/  VIADD R17, R17, 0x1 ;  /* 0x0000000111117836 */ /* 0x000fc80000000000 */
[----:B------:R-:W-:-:S06]  /*0500*/  IMAD.WIDE.U32 R14, R17, 0x4, R6 ;  /* 0x00000004110e7825 */ /* 0x000fcc00078e0006 */
[----:B------:R-:W2:Y:S02]  /*0510*/  LDG.E R14, desc[UR6][R14.64] ;  /* 0x000000060e0e7981 */ /* 0x000ea4000c1e1900 */
[----:B--2---:R-:W-:-:S13]  /*0520*/  ISETP.NE.AND P0, PT, R14, RZ, PT ;  /* 0x000000ff0e00720c */ /* 0x004fda0003f05270 */
[----:B------:R-:W-:Y:S05]  /*0530*/  @P0 BRA `(.L_x_146) ;  /* 0xfffffffc00e00947 */ /* 0x000fea000383ffff */
[----:B------:R-:W-:-:S07]  /*0540*/  IMAD.MOV.U32 R15, RZ, RZ, RZ ;  /* 0x000000ffff0f7224 */ /* 0x000fce00078e00ff */
.L_x_145:
[----:B------:R-:W-:Y:S05]  /*0550*/  BSYNC.RECONVERGENT B4 ;  /* 0x0000000000047941 */ /* 0x000fea0003800200 */
.L_x_144:
[----:B------:R-:W-:Y:S01]  /*0560*/  LOP3.LUT P0, RZ, R15, R16, RZ, 0xfc, !PT ;  /* 0x000000100fff7212 */ /* 0x000fe2000780fcff */
[----:B------:R-:W-:-:S03]  /*0570*/  IMAD.WIDE.U32 R16, R23, 0x4, R8 ;  /* 0x0000000417107825 */ /* 0x000fc600078e0008 */
[----:B------:R-:W-:-:S13]  /*0580*/  ISETP.EQ.OR P0, PT, R25, R0, P0 ;  /* 0x000000001900720c */ /* 0x000fda0000702670 */
[----:B------:R-:W-:-:S05]  /*0590*/  @!P0 IMAD.WIDE R14, R13, 0x4, R6 ;  /* 0x000000040d0e8825 */ /* 0x000fca00078e0206 */
[----:B------:R1:W-:Y:S04]  /*05a0*/  @!P0 STG.E desc[UR6][R14.64], R25 ;  /* 0x000000190e008986 */ /* 0x0003e8000c101906 */
[----:B-1----:R-:W2:Y:S01]  /*05b0*/  LDG.E R25, desc[UR6][R16.64+0x4] ;  /* 0x0000040610197981 */ /* 0x002ea2000c1e1900 */
[----:B------:R-:W-:Y:S01]  /*05c0*/  IADD3 R23, PT, PT, R23, 0x1, RZ ;  /* 0x0000000117177810 */ /* 0x000fe20007ffe0ff */
[----:B------:R-:W-:Y:S01]  /*05d0*/  @!P0 VIADD R13, R13, 0x1 ;  /* 0x000000010d0d8836 */ /* 0x000fe20000000000 */
[----:B--2---:R-:W-:-:S13]  /*05e0*/  ISETP.NE.AND P1, PT, R25, RZ, PT ;  /* 0x000000ff1900720c */ /* 0x004fda0003f25270 */
[----:B------:R-:W-:Y:S05]  /*05f0*/  @P1 BRA `(.L_x_147) ;  /* 0xfffffffc004c1947 */ /* 0x000fea000383ffff */
.L_x_140:
[----:B------:R-:W-:Y:S05]  /*0600*/  BSYNC.RECONVERGENT B2 ;  /* 0x0000000000027941 */ /* 0x000fea0003800200 */
.L_x_139:
[----:B------:R-:W-:-:S04]  /*0610*/  VIADD R21, R21, 0x1 ;  /* 0x0000000115157836 */ /* 0x000fc80000000000 */
[----:B------:R-:W-:-:S05]  /*0620*/  IMAD.WIDE.U32 R8, R21, 0x4, R2 ;  /* 0x0000000415087825 */ /* 0x000fca00078e0002 */
[----:B------:R-:W2:Y:S02]  /*0630*/  LDG.E R16, desc[UR6][R8.64] ;  /* 0x0000000608107981 */ /* 0x000ea4000c1e1900 */
[----:B--2---:R-:W-:-:S13]  /*0640*/  ISETP.NE.AND P0, PT, R16, RZ, PT ;  /* 0x000000ff1000720c */ /* 0x004fda0003f05270 */
[----:B------:R-:W-:Y:S05]  /*0650*/  @P0 BRA `(.L_x_148) ;  /* 0xfffffffc00100947 */ /* 0x000fea000383ffff */
[----:B------:R-:W-:Y:S05]  /*0660*/  BSYNC.RECONVERGENT B3 ;  /* 0x0000000000037941 */ /* 0x000fea0003800200 */
.L_x_138:
[----:B------:R-:W-:Y:S05]  /*0670*/  BRA `(.L_x_149) ;  /* 0x00000004003c7947 */ /* 0x000fea0003800000 */
.L_x_137:
[----:B------:R-:W-:Y:S01]  /*0680*/  UIADD3 UR5, UPT, UPT, UR4, -0x2, URZ ;  /* 0xfffffffe04057890 */ /* 0x000fe2000fffe0ff */
[----:B------:R-:W-:Y:S02]  /*0690*/  IMAD.MOV.U32 R21, RZ, RZ, RZ ;  /* 0x000000ffff157224 */ /* 0x000fe400078e00ff */
[----:B------:R-:W-:-:S03]  /*06a0*/  IMAD.MOV.U32 R13, RZ, RZ, RZ ;  /* 0x000000ffff0d7224 */ /* 0x000fc600078e00ff */
[----:B------:R-:W-:-:S04]  /*06b0*/  IMAD R15, R15, UR5, R10 ;  /* 0x000000050f0f7c24 */ /* 0x000fc8000f8e020a */
[----:B------:R-:W-:-:S07]  /*06c0*/  IMAD.WIDE R8, R15, 0x4, R8 ;  /* 0x000000040f087825 */ /* 0x000fce00078e0208 */
.L_x_162:
        /* <DEDUP_REMOVED lines=8> */
[----:B------:R-:W-:-:S07]  /*0750*/  MOV R23, RZ ;  /* 0x000000ff00177202 */ /* 0x000fce0000000f00 */
.L_x_161:
[----:B------:R-:W2:Y:S01]  /*0760*/  LDG.E R16, desc[UR6][R2.64] ;  /* 0x0000000602107981 */ /* 0x000ea2000c1e1900 */
[----:B------:R-:W-:Y:S01]  /*0770*/  BSSY.RECONVERGENT B3, `(.L_x_152) ;  /* 0x000000e000037945 */ /* 0x000fe20003800200 */
[----:B------:R-:W-:Y:S01]  /*0780*/  IMAD.MOV.U32 R18, RZ, RZ, RZ ;  /* 0x000000ffff127224 */ /* 0x000fe200078e00ff */
[----:B--2---:R-:W-:-:S13]  /*0790*/  ISETP.NE.AND P0, PT, R16, RZ, PT ;  /* 0x000000ff1000720c */ /* 0x004fda0003f05270 */
[----:B------:R-:W-:Y:S05]  /*07a0*/  @!P0 BRA `(.L_x_153) ;  /* 0x0000000000288947 */ /* 0x000fea0003800000 */
[----:B------:R-:W-:-:S07]  /*07b0*/  IMAD.MOV.U32 R19, RZ, RZ, RZ ;  /* 0x000000ffff137224 */ /* 0x000fce00078e00ff */
.L_x_154:
        /* <DEDUP_REMOVED lines=9> */
.L_x_153:
[----:B------:R-:W-:Y:S05]  /*0850*/  BSYNC.RECONVERGENT B3 ;  /* 0x0000000000037941 */ /* 0x000fea0003800200 */
.L_x_152:
[----:B------:R-:W2:Y:S01]  /*0860*/  LDG.E R16, desc[UR6][R6.64] ;  /* 0x0000000606107981 */ /* 0x000ea2000c1e1900 */
[----:B------:R-:W-:Y:S01]  /*0870*/  BSSY.RECONVERGENT B3, `(.L_x_155) ;  /* 0x000000e000037945 */ /* 0x000fe20003800200 */
[----:B------:R-:W-:Y:S01]  /*0880*/  HFMA2 R19, -RZ, RZ, 0, 0 ;  /* 0x00000000ff137431 */ /* 0x000fe200000001ff */
[----:B--2---:R-:W-:-:S13]  /*0890*/  ISETP.NE.AND P0, PT, R16, RZ, PT ;  /* 0x000000ff1000720c */ /* 0x004fda0003f05270 */
[----:B------:R-:W-:Y:S05]  /*08a0*/  @!P0 BRA `(.L_x_156) ;  /* 0x0000000000288947 */ /* 0x000fea0003800000 */
[----:B------:R-:W-:-:S07]  /*08b0*/  IMAD.MOV.U32 R27, RZ, RZ, RZ ;  /* 0x000000ffff1b7224 */ /* 0x000fce00078e00ff */
.L_x_157:
        /* <DEDUP_REMOVED lines=9> */
.L_x_156:
[----:B------:R-:W-:Y:S05]  /*0950*/  BSYNC.RECONVERGENT B3 ;  /* 0x0000000000037941 */ /* 0x000fea0003800200 */
.L_x_155:
[----:B------:R-:W2:Y:S01]  /*0960*/  LDG.E R16, desc[UR6][R8.64] ;  /* 0x0000000608107981 */ /* 0x000ea2000c1e1900 */
[----:B------:R-:W-:Y:S01]  /*0970*/  BSSY.RECONVERGENT B3, `(.L_x_158) ;  /* 0x000000e000037945 */ /* 0x000fe20003800200 */
[----:B------:R-:W-:Y:S02]  /*0980*/  PLOP3.LUT P0, PT, PT, PT, PT, 0x80, 0x8 ;  /* 0x000000000008781c */ /* 0x000fe40003f0f070 */
[----:B--2---:R-:W-:-:S13]  /*0990*/  ISETP.NE.AND P1, PT, R16, RZ, PT ;  /* 0x000000ff1000720c */ /* 0x004fda0003f25270 */
[----:B------:R-:W-:Y:S05]  /*09a0*/  @!P1 BRA `(.L_x_159) ;  /* 0x0000000000289947 */ /* 0x000fea0003800000 */
[----:B------:R-:W-:-:S07]  /*09b0*/  IMAD.MOV.U32 R27, RZ, RZ, RZ ;  /* 0x000000ffff1b7224 */ /* 0x000fce00078e00ff */
.L_x_160:
[----:B------:R-:W-:Y:S02]  /*09c0*/  ISETP.NE.AND P1, PT, R25, R16, PT ;  /* 0x000000101900720c */ /* 0x000fe40003f25270 */
[----:B------:R-:W-:-:S11]  /*09d0*/  PLOP3.LUT P0, PT, PT, PT, PT, 0x8, 0x80 ;  /* 0x000000000080781c */ /* 0x000fd60003f0e170 */
[----:B------:R-:W-:Y:S05]  /*09e0*/  @!P1 BRA `(.L_x_159) ;  /* 0x0000000000189947 */ /* 0x000fea0003800000 */
[----:B------:R-:W-:-:S05]  /*09f0*/  IADD3 R27, PT, PT, R27, 0x1, RZ ;  /* 0x000000011b1b7810 */ /* 0x000fca0007ffe0ff */
[----:B------:R-:W-:-:S06]  /*0a00*/  IMAD.WIDE.U32 R16, R27, 0x4, R8 ;  /* 0x000000041b107825 */ /* 0x000fcc00078e0008 */
[----:B------:R-:W2:Y:S02]  /*0a10*/  LDG.E R16, desc[UR6][R16.64] ;  /* 0x0000000610107981 */ /* 0x000ea4000c1e1900 */
[----:B--2---:R-:W-:-:S13]  /*0a20*/  ISETP.NE.AND P0, PT, R16, RZ, PT ;  /* 0x000000ff1000720c */ /* 0x004fda0003f05270 */
[----:B------:R-:W-:Y:S05]  /*0a30*/  @P0 BRA `(.L_x_160) ;  /* 0xfffffffc00e00947 */ /* 0x000fea000383ffff */
[----:B------:R-:W-:-:S13]  /*0a40*/  PLOP3.LUT P0, PT, PT, PT, PT, 0x80, 0x8 ;  /* 0x000000000008781c */ /* 0x000fda0003f0f070 */
.L_x_159:
[----:B------:R-:W-:Y:S05]  /*0a50*/  BSYNC.RECONVERGENT B3 ;  /* 0x0000000000037941 */ /* 0x000fea0003800200 */
.L_x_158:
[----:B------:R-:W-:Y:S01]  /*0a60*/  LOP3.LUT P1, RZ, R19, R18, RZ, 0xfc, !PT ;  /* 0x0000001213ff7212 */ /* 0x000fe2000782fcff */
[----:B------:R-:W-:-:S03]  /*0a70*/  IMAD.WIDE.U32 R18, R23, 0x4, R14 ;  /* 0x0000000417127825 */ /* 0x000fc600078e000e */
[----:B------:R-:W-:-:S04]  /*0a80*/  ISETP.NE.AND P1, PT, R25, R0, !P1 ;  /* 0x000000001900720c */ /* 0x000fc80004f25270 */
[----:B------:R-:W-:-:S13]  /*0a90*/  PLOP3.LUT P0, PT, P1, P0, PT, 0x80, 0x8 ;  /* 0x000000000008781c */ /* 0x000fda0000f01070 */
[----:B------:R-:W-:-:S05]  /*0aa0*/  @P0 IMAD.WIDE R16, R13, 0x4, R6 ;  /* 0x000000040d100825 */ /* 0x000fca00078e0206 */
[----:B------:R1:W-:Y:S04]  /*0ab0*/  @P0 STG.E desc[UR6][R16.64], R25 ;  /* 0x0000001910000986 */ /* 0x0003e8000c101906 */
[----:B-1----:R-:W2:Y:S01]  /*0ac0*/  LDG.E R25, desc[UR6][R18.64+0x4] ;  /* 0x0000040612197981 */ /* 0x002ea2000c1e1900 */
[----:B------:R-:W-:Y:S02]  /*0ad0*/  VIADD R23, R23, 0x1 ;  /* 0x0000000117177836 */ /* 0x000fe40000000000 */
[----:B------:R-:W-:Y:S01]  /*0ae0*/  @P0 VIADD R13, R13, 0x1 ;  /* 0x000000010d0d0836 */ /* 0x000fe20000000000 */
[----:B--2---:R-:W-:-:S13]  /*0af0*/  ISETP.NE.AND P1, PT, R25, RZ, PT ;  /* 0x000000ff1900720c */ /* 0x004fda0003f25270 */
[----:B------:R-:W-:Y:S05]  /*0b00*/  @P1 BRA `(.L_x_161) ;  /* 0xfffffffc00141947 */ /* 0x000fea000383ffff */
.L_x_151:
[----:B------:R-:W-:Y:S05]  /*0b10*/  BSYNC.RECONVERGENT B2 ;  /* 0x0000000000027941 */ /* 0x000fea0003800200 */
.L_x_150:
[----:B------:R-:W-:-:S04]  /*0b20*/  VIADD R21, R21, 0x1 ;  /* 0x0000000115157836 */ /* 0x000fc80000000000 */
[----:B------:R-:W-:-:S05]  /*0b30*/  IMAD.WIDE.U32 R14, R21, 0x4, R2 ;  /* 0x00000004150e7825 */ /* 0x000fca00078e0002 */
[----:B------:R-:W2:Y:S02]  /*0b40*/  LDG.E R16, desc[UR6][R14.64] ;  /* 0x000000060e107981 */ /* 0x000ea4000c1e1900 */
[----:B--2---:R-:W-:-:S13]  /*0b50*/  ISETP.NE.AND P0, PT, R16, RZ, PT ;  /* 0x000000ff1000720c */ /* 0x004fda0003f05270 */
[----:B------:R-:W-:Y:S05]  /*0b60*/  @P0 BRA `(.L_x_162) ;  /* 0xfffffff800d80947 */ /* 0x000fea000383ffff */
.L_x_149:
[----:B------:R-:W-:Y:S05]  /*0b70*/  BSYNC.RECONVERGENT B0 ;  /* 0x0000000000007941 */ /* 0x000fea0003800200 */
.L_x_136:
[----:B------:R1:W2:Y:S02]  /*0b80*/  I2F.F64 R6, R13 ;  /* 0x0000000d00067312 */ /* 0x0002a40000201c00 */
.L_x_135:
[----:B------:R-:W-:Y:S05]  /*0b90*/  BSYNC.RECONVERGENT B1 ;  /* 0x0000000000017941 */ /* 0x000fea0003800200 */
.L_x_134:
[----:B0-----:R-:W0:Y:S01]  /*0ba0*/  MUFU.RCP64H R3, R5 ;  /* 0x0000000500037308 */ /* 0x001e220000001800 */
[----:B------:R-:W-:Y:S01]  /*0bb0*/  IMAD.MOV.U32 R2, RZ, RZ, 0x1 ;  /* 0x00000001ff027424 */ /* 0x000fe200078e00ff */
[----:B--2---:R-:W-:Y:S01]  /*0bc0*/  FSETP.GEU.AND P1, PT, |R7|, 6.5827683646048100446e-37, PT ;  /* 0x036000000700780b */ /* 0x004fe20003f2e200 */
[----:B------:R-:W-:Y:S04]  /*0bd0*/  BSSY.RECONVERGENT B0, `(.L_x_163) ;  /* 0x000000e000007945 */ /* 0x000fe80003800200 */
[----:B0-----:R-:W-:-:S08]  /*0be0*/  DFMA R8, -R4, R2, 1 ;  /* 0x3ff000000408742b */ /* 0x001fd00000000102 */
[----:B------:R-:W-:-:S08]  /*0bf0*/  DFMA R8, R8, R8, R8 ;  /* 0x000000080808722b */ /* 0x000fd00000000008 */
[----:B------:R-:W-:-:S08]  /*0c00*/  DFMA R8, R2, R8, R2 ;  /* 0x000000080208722b */ /* 0x000fd00000000002 */
[----:B------:R-:W-:-:S08]  /*0c10*/  DFMA R2, -R4, R8, 1 ;  /* 0x3ff000000402742b */ /* 0x000fd00000000108 */
[----:B------:R-:W-:-:S08]  /*0c20*/  DFMA R2, R8, R2, R8 ;  /* 0x000000020802722b */ /* 0x000fd00000000008 */
[----:B------:R-:W-:-:S08]  /*0c30*/  DMUL R8, R2, R6 ;  /* 0x0000000602087228 */ /* 0x000fd00000000000 */
[----:B------:R-:W-:-:S08]  /*0c40*/  DFMA R14, -R4, R8, R6 ;  /* 0x00000008040e722b */ /* 0x000fd00000000106 */
[----:B------:R-:W-:-:S10]  /*0c50*/  DFMA R2, R2, R14, R8 ;  /* 0x0000000e0202722b */ /* 0x000fd40000000008 */
[----:B------:R-:W-:-:S05]  /*0c60*/  FFMA R8, RZ, R5, R3 ;  /* 0x00000005ff087223 */ /* 0x000fca0000000003 */
[----:B------:R-:W-:-:S13]  /*0c70*/  FSETP.GT.AND P0, PT, |R8|, 1.469367938527859385e-39, PT ;  /* 0x001000000800780b */ /* 0x000fda0003f04200 */
[----:B------:R-:W-:Y:S05]  /*0c80*/  @P0 BRA P1, `(.L_x_164) ;  /* 0x0000000000080947 */ /* 0x000fea0000800000 */
[----:B------:R-:W-:-:S07]  /*0c90*/  MOV R22, 0xcb0 ;  /* 0x00000cb000167802 */ /* 0x000fce0000000f00 */
[----:B-1----:R-:W-:Y:S05]  /*0ca0*/  CALL.REL.NOINC `($__internal_3_$__cuda_sm20_div_rn_f64_full) ;  /* 0x0000000000307944 */ /* 0x002fea0003c00000 */
.L_x_164:
[----:B------:R-:W-:Y:S05]  /*0cb0*/  BSYNC.RECONVERGENT B0 ;  /* 0x0000000000007941 */ /* 0x000fea0003800200 */
.L_x_163:
[----:B-1----:R-:W0:Y:S08]  /*0cc0*/  LDC R13, c[0x0][0x390] ;  /* 0x0000e400ff0d7b82 */ /* 0x002e300000000800 */
[----:B------:R-:W1:Y:S01]  /*0cd0*/  LDC.64 R6, c[0x0][0x3a0] ;  /* 0x0000e800ff067b82 */ /* 0x000e620000000a00 */
[----:B0-----:R-:W-:-:S04]  /*0ce0*/  IMAD R9, R12, R13, UR4 ;  /* 0x000000040c097e24 */ /* 0x001fc8000f8e020d */
[----:B-1----:R-:W-:-:S05]  /*0cf0*/  IMAD.WIDE R6, R9, 0x8, R6 ;  /* 0x0000000809067825 */ /* 0x002fca00078e0206 */
[----:B------:R-:W2:Y:S01]  /*0d00*/  LDG.E.64 R8, desc[UR6][R6.64] ;  /* 0x0000000606087981 */ /* 0x000ea2000c1e1b00 */
[----:B------:R-:W-:-:S06]  /*0d10*/  UIADD3 UR4, UPT, UPT, UR4, 0x1, URZ ;  /* 0x0000000104047890 */ /* 0x000fcc000fffe0ff */
[----:B------:R-:W-:Y:S01]  /*0d20*/  ISETP.NE.AND P0, PT, R13, UR4, PT ;  /* 0x000000040d007c0c */ /* 0x000fe2000bf05270 */
[----:B--2---:R-:W-:-:S07]  /*0d30*/  DADD R8, R8, R2 ;  /* 0x0000000008087229 */ /* 0x004fce0000000002 */
[----:B------:R1:W-:Y:S05]  /*0d40*/  STG.E.64 desc[UR6][R6.64], R8 ;  /* 0x0000000806007986 */ /* 0x0003ea000c101b06 */
[----:B------:R-:W-:Y:S05]  /*0d50*/  @P0 BRA `(.L_x_165) ;  /* 0xfffffff400000947 */ /* 0x000fea000383ffff */
[----:B------:R-:W-:Y:S05]  /*0d60*/  EXIT ;  /* 0x000000000000794d */ /* 0x000fea0003800000 */
        .weak           $__internal_3_$__cuda_sm20_div_rn_f64_full
        .type           $__internal_3_$__cuda_sm20_div_rn_f64_full,@function
        .size           $__internal_3_$__cuda_sm20_div_rn_f64_full,(.L_x_177 - $__internal_3_$__cuda_sm20_div_rn_f64_full)
$__internal_3_$__cuda_sm20_div_rn_f64_full:
[C---:B------:R-:W-:Y:S01]  /*0d70*/  FSETP.GEU.AND P0, PT, |R5|.reuse, 1.469367938527859385e-39, PT ;  /* 0x001000000500780b */ /* 0x040fe20003f0e200 */
[----:B------:R-:W-:Y:S01]  /*0d80*/  BSSY.RECONVERGENT B1, `(.L_x_166) ;  /* 0x0000056000017945 */ /* 0x000fe20003800200 */
[----:B------:R-:W-:Y:S02]  /*0d90*/  LOP3.LUT R2, R5, 0x800fffff, RZ, 0xc0, !PT ;  /* 0x800fffff05027812 */ /* 0x000fe400078ec0ff */
[C---:B------:R-:W-:Y:S02]  /*0da0*/  FSETP.GEU.AND P2, PT, |R7|.reuse, 1.469367938527859385e-39, PT ;  /* 0x001000000700780b */ /* 0x040fe40003f4e200 */
[----:B------:R-:W-:Y:S01]  /*0db0*/  LOP3.LUT R3, R2, 0x3ff00000, RZ, 0xfc, !PT ;  /* 0x3ff0000002037812 */ /* 0x000fe200078efcff */
[----:B------:R-:W-:Y:S01]  /*0dc0*/  IMAD.MOV.U32 R2, RZ, RZ, R4 ;  /* 0x000000ffff027224 */ /* 0x000fe200078e0004 */
[----:B------:R-:W-:Y:S02]  /*0dd0*/  MOV R14, 0x1 ;  /* 0x00000001000e7802 */ /* 0x000fe40000000f00 */
[----:B------:R-:W-:-:S02]  /*0de0*/  LOP3.LUT R20, R7, 0x7ff00000, RZ, 0xc0, !PT ;  /* 0x7ff0000007147812 */ /* 0x000fc400078ec0ff */
[C---:B------:R-:W-:Y:S01]  /*0df0*/  LOP3.LUT R21, R5.reuse, 0x7ff00000, RZ, 0xc0, !PT ;  /* 0x7ff0000005157812 */ /* 0x040fe200078ec0ff */
[----:B------:R-:W-:Y:S02]  /*0e00*/  @!P0 DMUL R2, R4, 8.98846567431157953865e+307 ;  /* 0x7fe0000004028828 */ /* 0x000fe40000000000 */
[----:B------:R-:W-:Y:S01]  /*0e10*/  IMAD.MOV.U32 R23, RZ, RZ, R20 ;  /* 0x000000ffff177224 */ /* 0x000fe200078e0014 */
[C---:B------:R-:W-:Y:S02]  /*0e20*/  ISETP.GE.U32.AND P1, PT, R20.reuse, R21, PT ;  /* 0x000000151400720c */ /* 0x040fe40003f26070 */
[----:B------:R-:W-:Y:S01]  /*0e30*/  @!P2 LOP3.LUT R13, R5, 0x7ff00000, RZ, 0xc0, !PT ;  /* 0x7ff00000050da812 */ /* 0x000fe200078ec0ff */
[----:B------:R-:W0:Y:S03]  /*0e40*/  MUFU.RCP64H R15, R3 ;  /* 0x00000003000f7308 */ /* 0x000e260000001800 */
[----:B------:R-:W-:Y:S01]  /*0e50*/  @!P2 ISETP.GE.U32.AND P3, PT, R20, R13, PT ;  /* 0x0000000d1400a20c */ /* 0x000fe20003f66070 */
[----:B------:R-:W-:Y:S01]  /*0e60*/  IMAD.MOV.U32 R13, RZ, RZ, 0x1ca00000 ;  /* 0x1ca00000ff0d7424 */ /* 0x000fe200078e00ff */
[----:B------:R-:W-:-:S04]  /*0e70*/  @!P0 LOP3.LUT R21, R3, 0x7ff00000, RZ, 0xc0, !PT ;  /* 0x7ff0000003158812 */ /* 0x000fc800078ec0ff */
[----:B------:R-:W-:-:S04]  /*0e80*/  @!P2 SEL R17, R13, 0x63400000, !P3 ;  /* 0x634000000d11a807 */ /* 0x000fc80005800000 */
[----:B------:R-:W-:Y:S01]  /*0e90*/  @!P2 LOP3.LUT R18, R17, 0x80000000, R7, 0xf8, !PT ;  /* 0x800000001112a812 */ /* 0x000fe200078ef807 */
[----:B0-----:R-:W-:-:S03]  /*0ea0*/  DFMA R8, R14, -R2, 1 ;  /* 0x3ff000000e08742b */ /* 0x001fc60000000802 */
[----:B------:R-:W-:Y:S01]  /*0eb0*/  @!P2 LOP3.LUT R19, R18, 0x100000, RZ, 0xfc, !PT ;  /* 0x001000001213a812 */ /* 0x000fe200078efcff */
[----:B------:R-:W-:-:S04]  /*0ec0*/  @!P2 IMAD.MOV.U32 R18, RZ, RZ, RZ ;  /* 0x000000ffff12a224 */ /* 0x000fc800078e00ff */
[----:B------:R-:W-:-:S08]  /*0ed0*/  DFMA R8, R8, R8, R8 ;  /* 0x000000080808722b */ /* 0x000fd00000000008 */
[----:B------:R-:W-:Y:S01]  /*0ee0*/  DFMA R14, R14, R8, R14 ;  /* 0x000000080e0e722b */ /* 0x000fe2000000000e */
[----:B------:R-:W-:Y:S01]  /*0ef0*/  SEL R9, R13, 0x63400000, !P1 ;  /* 0x634000000d097807 */ /* 0x000fe20004800000 */
[----:B------:R-:W-:-:S03]  /*0f00*/  IMAD.MOV.U32 R8, RZ, RZ, R6 ;  /* 0x000000ffff087224 */ /* 0x000fc600078e0006 */
[----:B------:R-:W-:-:S03]  /*0f10*/  LOP3.LUT R9, R9, 0x800fffff, R7, 0xf8, !PT ;  /* 0x800fffff09097812 */ /* 0x000fc600078ef807 */
[----:B------:R-:W-:-:S03]  /*0f20*/  DFMA R16, R14, -R2, 1 ;  /* 0x3ff000000e10742b */ /* 0x000fc60000000802 */
[----:B------:R-:W-:-:S05]  /*0f30*/  @!P2 DFMA R8, R8, 2, -R18 ;  /* 0x400000000808a82b */ /* 0x000fca0000000812 */
[----:B------:R-:W-:-:S05]  /*0f40*/  DFMA R16, R14, R16, R14 ;  /* 0x000000100e10722b */ /* 0x000fca000000000e */
[----:B------:R-:W-:-:S03]  /*0f50*/  @!P2 LOP3.LUT R23, R9, 0x7ff00000, RZ, 0xc0, !PT ;  /* 0x7ff000000917a812 */ /* 0x000fc600078ec0ff */
[----:B------:R-:W-:Y:S02]  /*0f60*/  DMUL R14, R16, R8 ;  /* 0x00000008100e7228 */ /* 0x000fe40000000000 */
[----:B------:R-:W-:-:S05]  /*0f70*/  VIADD R24, R23, 0xffffffff ;  /* 0xffffffff17187836 */ /* 0x000fca0000000000 */
[----:B------:R-:W-:Y:S01]  /*0f80*/  ISETP.GT.U32.AND P0, PT, R24, 0x7feffffe, PT ;  /* 0x7feffffe1800780c */ /* 0x000fe20003f04070 */
[----:B------:R-:W-:Y:S01]  /*0f90*/  DFMA R18, R14, -R2, R8 ;  /* 0x800000020e12722b */ /* 0x000fe20000000008 */
[----:B------:R-:W-:-:S04]  /*0fa0*/  IADD3 R24, PT, PT, R21, -0x1, RZ ;  /* 0xffffffff15187810 */ /* 0x000fc80007ffe0ff */
[----:B------:R-:W-:-:S03]  /*0fb0*/  ISETP.GT.U32.OR P0, PT, R24, 0x7feffffe, P0 ;  /* 0x7feffffe1800780c */ /* 0x000fc60000704470 */
[----:B------:R-:W-:-:S10]  /*0fc0*/  DFMA R18, R16, R18, R14 ;  /* 0x000000121012722b */ /* 0x000fd4000000000e */
[----:B------:R-:W-:Y:S05]  /*0fd0*/  @P0 BRA `(.L_x_167) ;  /* 0x00000000006c0947 */ /* 0x000fea0003800000 */
[----:B------:R-:W-:Y:S01]  /*0fe0*/  LOP3.LUT R7, R5, 0x7ff00000, RZ, 0xc0, !PT ;  /* 0x7ff0000005077812 */ /* 0x000fe200078ec0ff */
[----:B------:R-:W-:-:S03]  /*0ff0*/  IMAD.MOV.U32 R16, RZ, RZ, RZ ;  /* 0x000000ffff107224 */ /* 0x000fc600078e00ff */
[CC--:B------:R-:W-:Y:S02]  /*1000*/  VIADDMNMX R6, R20.reuse, -R7.reuse, 0xb9600000, !PT ;  /* 0xb960000014067446 */ /* 0x0c0fe40007800907 */
[----:B------:R-:W-:Y:S02]  /*1010*/  ISETP.GE.U32.AND P0, PT, R20, R7, PT ;  /* 0x000000071400720c */ /* 0x000fe40003f06070 */
[----:B------:R-:W-:Y:S02]  /*1020*/  VIMNMX R6, PT, PT, R6, 0x46a00000, PT ;  /* 0x46a0000006067848 */ /* 0x000fe40003fe0100 */
[----:B------:R-:W-:-:S05]  /*1030*/  SEL R13, R13, 0x63400000, !P0 ;  /* 0x634000000d0d7807 */ /* 0x000fca0004000000 */
[----:B------:R-:W-:-:S04]  /*1040*/  IMAD.IADD R6, R6, 0x1, -R13 ;  /* 0x0000000106067824 */ /* 0x000fc800078e0a0d */
[----:B------:R-:W-:-:S06]  /*1050*/  VIADD R17, R6, 0x7fe00000 ;  /* 0x7fe0000006117836 */ /* 0x000fcc0000000000 */
[----:B------:R-:W-:-:S10]  /*1060*/  DMUL R14, R18, R16 ;  /* 0x00000010120e7228 */ /* 0x000fd40000000000 */
[----:B------:R-:W-:-:S13]  /*1070*/  FSETP.GTU.AND P0, PT, |R15|, 1.469367938527859385e-39, PT ;  /* 0x001000000f00780b */ /* 0x000fda0003f0c200 */
[----:B------:R-:W-:Y:S05]  /*1080*/  @P0 BRA `(.L_x_168) ;  /* 0x0000000000940947 */ /* 0x000fea0003800000 */
[----:B------:R-:W-:Y:S01]  /*1090*/  DFMA R2, R18, -R2, R8 ;  /* 0x800000021202722b */ /* 0x000fe20000000008 */
[----:B------:R-:W-:-:S09]  /*10a0*/  IMAD.MOV.U32 R16, RZ, RZ, RZ ;  /* 0x000000ffff107224 */ /* 0x000fd200078e00ff */
[C---:B------:R-:W-:Y:S02]  /*10b0*/  FSETP.NEU.AND P0, PT, R3.reuse, RZ, PT ;  /* 0x000000ff0300720b */ /* 0x040fe40003f0d000 */
[----:B------:R-:W-:-:S04]  /*10c0*/  LOP3.LUT R7, R3, 0x80000000, R5, 0x48, !PT ;  /* 0x8000000003077812 */ /* 0x000fc800078e4805 */
[----:B------:R-:W-:-:S07]  /*10d0*/  LOP3.LUT R17, R7, R17, RZ, 0xfc, !PT ;  /* 0x0000001107117212 */ /* 0x000fce00078efcff */
[----:B------:R-:W-:Y:S05]  /*10e0*/  @!P0 BRA `(.L_x_168) ;  /* 0x00000000007c8947 */ /* 0x000fea0003800000 */
[----:B------:R-:W-:Y:S01]  /*10f0*/  IMAD.MOV R3, RZ, RZ, -R6 ;  /* 0x000000ffff037224 */ /* 0x000fe200078e0a06 */
[----:B------:R-:W-:Y:S01]  /*1100*/  MOV R2, RZ ;  /* 0x000000ff00027202 */ /* 0x000fe20000000f00 */
[----:B------:R-:W-:-:S05]  /*1110*/  DMUL.RP R16, R18, R16 ;  /* 0x0000001012107228 */ /* 0x000fca0000008000 */
[----:B------:R-:W-:-:S05]  /*1120*/  DFMA R2, R14, -R2, R18 ;  /* 0x800000020e02722b */ /* 0x000fca0000000012 */
[----:B------:R-:W-:Y:S02]  /*1130*/  LOP3.LUT R7, R17, R7, RZ, 0x3c, !PT ;  /* 0x0000000711077212 */ /* 0x000fe400078e3cff */
[----:B------:R-:W-:-:S04]  /*1140*/  IADD3 R2, PT, PT, -R6, -0x43300000, RZ ;  /* 0xbcd0000006027810 */ /* 0x000fc80007ffe1ff */
[----:B------:R-:W-:-:S04]  /*1150*/  FSETP.NEU.AND P0, PT, |R3|, R2, PT ;  /* 0x000000020300720b */ /* 0x000fc80003f0d200 */
[----:B------:R-:W-:Y:S02]  /*1160*/  FSEL R14, R16, R14, !P0 ;  /* 0x0000000e100e7208 */ /* 0x000fe40004000000 */
[----:B------:R-:W-:Y:S01]  /*1170*/  FSEL R15, R7, R15, !P0 ;  /* 0x0000000f070f7208 */ /* 0x000fe20004000000 */
[----:B------:R-:W-:Y:S06]  /*1180*/  BRA `(.L_x_168) ;  /* 0x0000000000547947 */ /* 0x000fec0003800000 */
.L_x_167:
[----:B------:R-:W-:-:S14]  /*1190*/  DSETP.NAN.AND P0, PT, R6, R6, PT ;  /* 0x000000060600722a */ /* 0x000fdc0003f08000 */
[----:B------:R-:W-:Y:S05]  /*11a0*/  @P0 BRA `(.L_x_169) ;  /* 0x0000000000440947 */ /* 0x000fea0003800000 */
[----:B------:R-:W-:-:S14]  /*11b0*/  DSETP.NAN.AND P0, PT, R4, R4, PT ;  /* 0x000000040400722a */ /* 0x000fdc0003f08000 */
[----:B------:R-:W-:Y:S05]  /*11c0*/  @P0 BRA `(.L_x_170) ;  /* 0x0000000000300947 */ /* 0x000fea0003800000 */
[----:B------:R-:W-:Y:S01]  /*11d0*/  ISETP.NE.AND P0, PT, R23, R21, PT ;  /* 0x000000151700720c */ /* 0x000fe20003f05270 */
[----:B------:R-:W-:Y:S02]  /*11e0*/  IMAD.MOV.U32 R14, RZ, RZ, 0x0 ;  /* 0x00000000ff0e7424 */ /* 0x000fe400078e00ff */
[----:B------:R-:W-:-:S10]  /*11f0*/  IMAD.MOV.U32 R15, RZ, RZ, -0x80000 ;  /* 0xfff80000ff0f7424 */ /* 0x000fd400078e00ff */
[----:B------:R-:W-:Y:S05]  /*1200*/  @!P0 BRA `(.L_x_168) ;  /* 0x0000000000348947 */ /* 0x000fea0003800000 */
[----:B------:R-:W-:Y:S02]  /*1210*/  ISETP.NE.AND P0, PT, R23, 0x7ff00000, PT ;  /* 0x7ff000001700780c */ /* 0x000fe40003f05270 */
[----:B------:R-:W-:Y:S02]  /*1220*/  LOP3.LUT R15, R7, 0x80000000, R5, 0x48, !PT ;  /* 0x80000000070f7812 */ /* 0x000fe400078e4805 */
[----:B------:R-:W-:-:S13]  /*1230*/  ISETP.EQ.OR P0, PT, R21, RZ, !P0 ;  /* 0x000000ff1500720c */ /* 0x000fda0004702670 */
[----:B------:R-:W-:Y:S01]  /*1240*/  @P0 LOP3.LUT R2, R15, 0x7ff00000, RZ, 0xfc, !PT ;  /* 0x7ff000000f020812 */ /* 0x000fe200078efcff */
[----:B------:R-:W-:Y:S02]  /*1250*/  @!P0 IMAD.MOV.U32 R14, RZ, RZ, RZ ;  /* 0x000000ffff0e8224 */ /* 0x000fe400078e00ff */
[----:B------:R-:W-:Y:S02]  /*1260*/  @P0 IMAD.MOV.U32 R14, RZ, RZ, RZ ;  /* 0x000000ffff0e0224 */ /* 0x000fe400078e00ff */
[----:B------:R-:W-:Y:S01]  /*1270*/  @P0 IMAD.MOV.U32 R15, RZ, RZ, R2 ;  /* 0x000000ffff0f0224 */ /* 0x000fe200078e0002 */
[----:B------:R-:W-:Y:S06]  /*1280*/  BRA `(.L_x_168) ;  /* 0x0000000000147947 */ /* 0x000fec0003800000 */
.L_x_170:
[----:B------:R-:W-:Y:S02]  /*1290*/  LOP3.LUT R15, R5, 0x80000, RZ, 0xfc, !PT ;  /* 0x00080000050f7812 */ /* 0x000fe400078efcff */
[----:B------:R-:W-:Y:S01]  /*12a0*/  MOV R14, R4 ;  /* 0x00000004000e7202 */ /* 0x000fe20000000f00 */
[----:B------:R-:W-:Y:S06]  /*12b0*/  BRA `(.L_x_168) ;  /* 0x0000000000087947 */ /* 0x000fec0003800000 */
.L_x_169:
[----:B------:R-:W-:Y:S01]  /*12c0*/  LOP3.LUT R15, R7, 0x80000, RZ, 0xfc, !PT ;  /* 0x00080000070f7812 */ /* 0x000fe200078efcff */
[----:B------:R-:W-:-:S07]  /*12d0*/  IMAD.MOV.U32 R14, RZ, RZ, R6 ;  /* 0x000000ffff0e7224 */ /* 0x000fce00078e0006 */
.L_x_168:
[----:B------:R-:W-:Y:S05]  /*12e0*/  BSYNC.RECONVERGENT B1 ;  /* 0x0000000000017941 */ /* 0x000fea0003800200 */
.L_x_166:
[----:B------:R-:W-:Y:S02]  /*12f0*/  IMAD.MOV.U32 R23, RZ, RZ, 0x0 ;  /* 0x00000000ff177424 */ /* 0x000fe400078e00ff */
[----:B------:R-:W-:Y:S02]  /*1300*/  IMAD.MOV.U32 R2, RZ, RZ, R14 ;  /* 0x000000ffff027224 */ /* 0x000fe400078e000e */
[----:B------:R-:W-:Y:S01]  /*1310*/  IMAD.MOV.U32 R3, RZ, RZ, R15 ;  /* 0x000000ffff037224 */ /* 0x000fe200078e000f */
[----:B------:R-:W-:Y:S06]  /*1320*/  RET.REL.NODEC R22 `(returnOrderNeighboris) ;  /* 0xffffffec16347950 */ /* 0x000fec0003c3ffff */
.L_x_171:
        /* <DEDUP_REMOVED lines=13> */
.L_x_177:


//--------------------- .text._Z12helloFromGPUv   --------------------------
	.section	.text._Z12helloFromGPUv,"ax",@progbits
	.align	128
        .global         _Z12helloFromGPUv
        .type           _Z12helloFromGPUv,@function
        .size           _Z12helloFromGPUv,(.L_x_181 - _Z12helloFromGPUv)
        .other          _Z12helloFromGPUv,@"STO_CUDA_ENTRY STV_DEFAULT"
_Z12helloFromGPUv:
.text._Z12helloFromGPUv:
[----:B------:R-:W0:Y:S01]  /*0000*/  LDC R1, c[0x0][0x37c] ;  /* 0x0000df00ff017b82 */ /* 0x000e220000000800 */
[----:B------:R-:W-:Y:S01]  /*0010*/  MOV R0, 0x0 ;  /* 0x0000000000007802 */ /* 0x000fe20000000f00 */
[----:B------:R-:W1:Y:S01]  /*0020*/  LDCU.64 UR4, c[0x4][0x8] ;  /* 0x01000100ff0477ac */ /* 0x000e620008000a00 */
[----:B------:R-:W-:-:S05]  /*0030*/  CS2R R6, SRZ ;  /* 0x0000000000067805 */ /* 0x000fca000001ff00 */
[----:B------:R2:W3:Y:S01]  /*0040*/  LDC.64 R2, c[0x4][R0] ;  /* 0x0100000000027b82 */ /* 0x0004e20000000a00 */
[----:B-1----:R-:W-:Y:S02]  /*0050*/  IMAD.U32 R4, RZ, RZ, UR4 ;  /* 0x00000004ff047e24 */ /* 0x002fe4000f8e00ff */
[----:B--2---:R-:W-:-:S07]  /*0060*/  IMAD.U32 R5, RZ, RZ, UR5 ;  /* 0x00000005ff057e24 */ /* 0x004fce000f8e00ff */
[----:B------:R-:W-:-:S07]  /*0070*/  LEPC R20, `(.L_x_172) ;  /* 0x000000001014794e */ /* 0x000fce0000000000 */
[----:B0--3--:R-:W-:Y:S05]  /*0080*/  CALL.ABS.NOINC R2 ;  /* 0x0000000002007343 */ /* 0x009fea0003c00000 */
.L_x_172:
[----:B------:R-:W-:Y:S05]  /*0090*/  EXIT ;  /* 0x000000000000794d */ /* 0x000fea0003800000 */
.L_x_173:
        /* <DEDUP_REMOVED lines=14> */
.L_x_181:


//--------------------- .nv.global.init           --------------------------
	.section	.nv.global.init,"aw",@progbits
.nv.global.init:
	.type		$str,@object
	.size		$str,($str$2 - $str)
$str:
        /*0000*/ 	.byte	0x48, 0x65, 0x6c, 0x6c, 0x6f, 0x20, 0x66, 0x72, 0x6f, 0x6d, 0x20, 0x67, 0x70, 0x75, 0x20, 0x0a
        /*0010*/ 	.byte	0x00
	.type		$str$2,@object
	.size		$str$2,($str$4 - $str$2)
$str$2:
        /*0011*/ 	.byte	0x78, 0x5f, 0x63, 0x65, 0x6e, 0x74, 0x65, 0x72, 0x20, 0x3d, 0x20, 0x20, 0x25, 0x64, 0x20, 0x0a
        /*0021*/ 	.byte	0x00
	.type		$str$4,@object
	.size		$str$4,($str$3 - $str$4)
$str$4:
        /*0022*/ 	.byte	0x79, 0x5f, 0x63, 0x65, 0x6e, 0x74, 0x65, 0x72, 0x20, 0x3d, 0x20, 0x20, 0x25, 0x6c, 0x66, 0x20
        /*0032*/ 	.byte	0x0a, 0x00
	.type		$str$3,@object
	.size		$str$3,($str$1 - $str$3)
$str$3:
        /*0034*/ 	.byte	0x78, 0x5f, 0x63, 0x65, 0x6e, 0x74, 0x65, 0x72, 0x20, 0x3d, 0x20, 0x20, 0x25, 0x6c, 0x66, 0x20
        /*0044*/ 	.byte	0x0a, 0x00
	.type		$str$1,@object
	.size		$str$1,($str$8 - $str$1)
$str$1:
        /*0046*/ 	.byte	0x49, 0x6e, 0x20, 0x43, 0x48, 0x45, 0x43, 0x4b, 0x20, 0x0a, 0x20, 0x6f, 0x72, 0x64, 0x65, 0x72
        /*0056*/ 	.byte	0x20, 0x3d, 0x20, 0x25, 0x69, 0x20, 0x0a, 0x00
	.type		$str$8,@object
	.size		$str$8,($str$12 - $str$8)
$str$8:
        /*005e*/ 	.byte	0x34, 0x20, 0x6f, 0x72, 0x64, 0x65, 0x72, 0x20, 0x3d, 0x25, 0x69, 0x2c, 0x20, 0x20, 0x69, 0x6e
        /*006e*/ 	.byte	0x64, 0x5f, 0x70, 0x63, 0x66, 0x20, 0x3d, 0x20, 0x25, 0x64, 0x20, 0x0a, 0x00
	.type		$str$12,@object
	.size		$str$12,($str$10 - $str$12)
$str$12:
        /*007b*/ 	.byte	0x38, 0x20, 0x6f, 0x72, 0x64, 0x65, 0x72, 0x20, 0x3d, 0x25, 0x69, 0x2c, 0x20, 0x20, 0x69, 0x6e
        /*008b*/ 	.byte	0x64, 0x5f, 0x70, 0x63, 0x66, 0x20, 0x3d, 0x20, 0x25, 0x64, 0x20, 0x0a, 0x00
	.type		$str$10,@object
	.size		$str$10,($str$6 - $str$10)
$str$10:
        /*0098*/ 	.byte	0x36, 0x20, 0x6f, 0x72, 0x64, 0x65, 0x72, 0x20, 0x3d, 0x25, 0x69, 0x2c, 0x20, 0x20, 0x69, 0x6e
        /*00a8*/ 	.byte	0x64, 0x5f, 0x70, 0x63, 0x66, 0x20, 0x3d, 0x20, 0x25, 0x64, 0x20, 0x0a, 0x00
	.type		$str$6,@object
	.size		$str$6,($str$9 - $str$6)
$str$6:
        /*00b5*/ 	.byte	0x32, 0x20, 0x6f, 0x72, 0x64, 0x65, 0x72, 0x20, 0x3d, 0x25, 0x69, 0x2c, 0x20, 0x20, 0x69, 0x6e
        /*00c5*/ 	.byte	0x64, 0x5f, 0x70, 0x63, 0x66, 0x20, 0x3d, 0x20, 0x25, 0x64, 0x20, 0x0a, 0x00
	.type		$str$9,@object
	.size		$str$9,($str$13 - $str$9)
$str$9:
        /*00d2*/ 	.byte	0x35, 0x20, 0x6f, 0x72, 0x64, 0x65, 0x72, 0x20, 0x3d, 0x25, 0x69, 0x2c, 0x20, 0x20, 0x69, 0x6e
        /*00e2*/ 	.byte	0x64, 0x5f, 0x70, 0x63, 0x66, 0x20, 0x3d, 0x20, 0x25, 0x64, 0x20, 0x0a, 0x00
	.type		$str$13,@object
	.size		$str$13,($str$5 - $str$13)
$str$13:
        /*00ef*/ 	.byte	0x39, 0x20, 0x6f, 0x72, 0x64, 0x65, 0x72, 0x20, 0x3d, 0x25, 0x69, 0x2c, 0x20, 0x20, 0x69, 0x6e
        /*00ff*/ 	.byte	0x64, 0x5f, 0x70, 0x63, 0x66, 0x20, 0x3d, 0x20, 0x25, 0x64, 0x20, 0x0a, 0x00
	.type		$str$5,@object
	.size		$str$5,($str$11 - $str$5)
$str$5:
        /*010c*/ 	.byte	0x31, 0x20, 0x6f, 0x72, 0x64, 0x65, 0x72, 0x20, 0x3d, 0x25, 0x69, 0x2c, 0x20, 0x20, 0x69, 0x6e
        /*011c*/ 	.byte	0x64, 0x5f, 0x70, 0x63, 0x66, 0x20, 0x3d, 0x20, 0x25, 0x64, 0x20, 0x0a, 0x00
	.type		$str$11,@object
	.size		$str$11,($str$7 - $str$11)
$str$11:
        /*0129*/ 	.byte	0x37, 0x20, 0x6f, 0x72, 0x64, 0x65, 0x72, 0x20, 0x3d, 0x25, 0x69, 0x2c, 0x20, 0x20, 0x69, 0x6e
        /*0139*/ 	.byte	0x64, 0x5f, 0x70, 0x63, 0x66, 0x20, 0x3d, 0x20, 0x25, 0x64, 0x20, 0x0a, 0x00
	.type		$str$7,@object
	.size		$str$7,(.L_7 - $str$7)
$str$7:
        /*0146*/ 	.byte	0x33, 0x20, 0x6f, 0x72, 0x64, 0x65, 0x72, 0x20, 0x3d, 0x25, 0x69, 0x2c, 0x20, 0x20, 0x69, 0x6e
        /*0156*/ 	.byte	0x64, 0x5f, 0x70, 0x63, 0x66, 0x20, 0x3d, 0x20, 0x25, 0x64, 0x20, 0x0a, 0x00
.L_7:


//--------------------- .nv.shared.reserved.0     --------------------------
	.section	.nv.shared.reserved.0,"aw",@nobits
	.weak		__nv_reservedSMEM_offset_0_alias
	.size		__nv_reservedSMEM_offset_0_alias, 0, 64
	.other		__nv_reservedSMEM_offset_0_alias,@"STO_CUDA_RESERVED_SHARED STV_DEFAULT"
__nv_reservedSMEM_offset_0_alias:
	.zero		0
	.zero		64


//--------------------- .nv.constant0.calc_distance --------------------------
	.section	.nv.constant0.calc_distance,"a",@progbits
	.sectionflags	@""
	.align	4
.nv.constant0.calc_distance:
	.zero		992


//--------------------- .nv.constant0.check_data  --------------------------
	.section	.nv.constant0.check_data,"a",@progbits
	.sectionflags	@""
	.align	4
.nv.constant0.check_data:
	.zero		912


//--------------------- .nv.constant0.returnOrderNeighboris --------------------------
	.section	.nv.constant0.returnOrderNeighboris,"a",@progbits
	.sectionflags	@""
	.align	4
.nv.constant0.returnOrderNeighboris:
	.zero		936


//--------------------- .nv.constant0._Z12helloFromGPUv --------------------------
	.section	.nv.constant0._Z12helloFromGPUv,"a",@progbits
	.sectionflags	@""
	.align	4
.nv.constant0._Z12helloFromGPUv:
	.zero		896


//--------------------- SYMBOLS --------------------------

	.type		.nv.reservedSmem.offset0,@object
	.size		.nv.reservedSmem.offset0,0x4
	.type		vprintf,@function
